//
// Generated by NVIDIA NVVM Compiler
//
// Compiler Build ID: CL-36424714
// Cuda compilation tools, release 13.0, V13.0.88
// Based on NVVM 20.0.0
//

.version 9.0
.target sm_100
.address_size 64

	// .globl	_Z17ProjectPointCloudPfPiS_
.const .align 4 .b8 dcamera[20];
.const .align 4 .b8 dpcParams[4];
.const .align 4 .b8 dinvCamera[20];
.global .align 4 .b8 __cudart_i2opi_f[24] = {65, 144, 67, 60, 153, 149, 98, 219, 192, 221, 52, 245, 209, 87, 39, 252, 41, 21, 68, 78, 110, 131, 249, 162};

.visible .entry _Z17ProjectPointCloudPfPiS_(
	.param .u64 .ptr .align 1 _Z17ProjectPointCloudPfPiS__param_0,
	.param .u64 .ptr .align 1 _Z17ProjectPointCloudPfPiS__param_1,
	.param .u64 .ptr .align 1 _Z17ProjectPointCloudPfPiS__param_2
)
{
	.local .align 4 .b8 	__local_depot0[28];
	.reg .b64 	%SP;
	.reg .b64 	%SPL;
	.reg .pred 	%p<49>;
	.reg .b32 	%r<245>;
	.reg .b32 	%f<196>;
	.reg .b64 	%rd<124>;
	.reg .b64 	%fd<23>;

	mov.u64 	%SPL, __local_depot0;
	ld.param.u64 	%rd46, [_Z17ProjectPointCloudPfPiS__param_0];
	ld.param.u64 	%rd45, [_Z17ProjectPointCloudPfPiS__param_1];
	ld.param.u64 	%rd47, [_Z17ProjectPointCloudPfPiS__param_2];
	cvta.to.global.u64 	%rd1, %rd47;
	cvta.to.global.u64 	%rd48, %rd46;
	add.u64 	%rd2, %SPL, 0;
	ld.const.f32 	%f38, [dpcParams];
	cvt.rzi.s32.f32 	%r83, %f38;
	ld.const.f32 	%f1, [dcamera];
	ld.const.f32 	%f2, [dcamera+4];
	mov.u32 	%r84, %ctaid.x;
	mov.u32 	%r85, %ntid.x;
	mov.u32 	%r86, %tid.x;
	mad.lo.s32 	%r1, %r84, %r85, %r86;
	mul.wide.s32 	%rd50, %r1, 4;
	add.s64 	%rd51, %rd48, %rd50;
	ld.global.f32 	%f3, [%rd51];
	mul.wide.s32 	%rd52, %r83, 4;
	add.s64 	%rd53, %rd51, %rd52;
	ld.global.f32 	%f4, [%rd53];
	add.s64 	%rd54, %rd53, %rd52;
	ld.global.f32 	%f5, [%rd54];
	ld.global.f32 	%f6, [%rd1+12];
	mul.f32 	%f39, %f6, 0f3F22F983;
	cvt.rni.s32.f32 	%r228, %f39;
	cvt.rn.f32.s32 	%f40, %r228;
	fma.rn.f32 	%f41, %f40, 0fBFC90FDA, %f6;
	fma.rn.f32 	%f42, %f40, 0fB3A22168, %f41;
	fma.rn.f32 	%f191, %f40, 0fA7C234C5, %f42;
	abs.f32 	%f8, %f6;
	setp.ltu.f32 	%p1, %f8, 0f47CE4780;
	mov.u32 	%r224, %r228;
	mov.f32 	%f190, %f191;
	@%p1 bra 	$L__BB0_8;
	setp.neu.f32 	%p2, %f8, 0f7F800000;
	@%p2 bra 	$L__BB0_3;
	mov.f32 	%f45, 0f00000000;
	mul.rn.f32 	%f190, %f6, %f45;
	mov.b32 	%r224, 0;
	bra.uni 	$L__BB0_8;
$L__BB0_3:
	mov.b32 	%r3, %f6;
	shl.b32 	%r88, %r3, 8;
	or.b32  	%r4, %r88, -2147483648;
	mov.b64 	%rd108, 0;
	mov.b32 	%r221, 0;
	mov.u64 	%rd106, __cudart_i2opi_f;
	mov.u64 	%rd107, %rd2;
$L__BB0_4:
	.pragma "nounroll";
	ld.global.nc.u32 	%r89, [%rd106];
	mad.wide.u32 	%rd57, %r89, %r4, %rd108;
	shr.u64 	%rd108, %rd57, 32;
	st.local.u32 	[%rd107], %rd57;
	add.s32 	%r221, %r221, 1;
	add.s64 	%rd107, %rd107, 4;
	add.s64 	%rd106, %rd106, 4;
	setp.ne.s32 	%p3, %r221, 6;
	@%p3 bra 	$L__BB0_4;
	shr.u32 	%r90, %r3, 23;
	st.local.u32 	[%rd2+24], %rd108;
	and.b32  	%r7, %r90, 31;
	and.b32  	%r91, %r90, 224;
	add.s32 	%r92, %r91, -128;
	shr.u32 	%r93, %r92, 5;
	mul.wide.u32 	%rd58, %r93, 4;
	sub.s64 	%rd9, %rd2, %rd58;
	ld.local.u32 	%r222, [%rd9+24];
	ld.local.u32 	%r223, [%rd9+20];
	setp.eq.s32 	%p4, %r7, 0;
	@%p4 bra 	$L__BB0_7;
	shf.l.wrap.b32 	%r222, %r223, %r222, %r7;
	ld.local.u32 	%r94, [%rd9+16];
	shf.l.wrap.b32 	%r223, %r94, %r223, %r7;
$L__BB0_7:
	shr.u32 	%r95, %r222, 30;
	shf.l.wrap.b32 	%r96, %r223, %r222, 2;
	shl.b32 	%r97, %r223, 2;
	shr.u32 	%r98, %r96, 31;
	add.s32 	%r99, %r98, %r95;
	neg.s32 	%r100, %r99;
	setp.lt.s32 	%p5, %r3, 0;
	selp.b32 	%r224, %r100, %r99, %p5;
	xor.b32  	%r101, %r96, %r3;
	shr.s32 	%r102, %r96, 31;
	xor.b32  	%r103, %r102, %r96;
	xor.b32  	%r104, %r102, %r97;
	cvt.u64.u32 	%rd59, %r103;
	shl.b64 	%rd60, %rd59, 32;
	cvt.u64.u32 	%rd61, %r104;
	or.b64  	%rd62, %rd60, %rd61;
	cvt.rn.f64.s64 	%fd1, %rd62;
	mul.f64 	%fd2, %fd1, 0d3BF921FB54442D19;
	cvt.rn.f32.f64 	%f43, %fd2;
	neg.f32 	%f44, %f43;
	setp.lt.s32 	%p6, %r101, 0;
	selp.f32 	%f190, %f44, %f43, %p6;
$L__BB0_8:
	setp.ltu.f32 	%p7, %f8, 0f47CE4780;
	add.s32 	%r106, %r224, 1;
	mul.rn.f32 	%f46, %f190, %f190;
	and.b32  	%r107, %r224, 1;
	setp.eq.b32 	%p8, %r107, 1;
	selp.f32 	%f47, %f190, 0f3F800000, %p8;
	fma.rn.f32 	%f48, %f46, %f47, 0f00000000;
	fma.rn.f32 	%f49, %f46, 0f37CBAC00, 0fBAB607ED;
	selp.f32 	%f50, 0fB94D4153, %f49, %p8;
	selp.f32 	%f51, 0f3C0885E4, 0f3D2AAABB, %p8;
	fma.rn.f32 	%f52, %f50, %f46, %f51;
	selp.f32 	%f53, 0fBE2AAAA8, 0fBEFFFFFF, %p8;
	fma.rn.f32 	%f54, %f52, %f46, %f53;
	fma.rn.f32 	%f55, %f54, %f48, %f47;
	and.b32  	%r108, %r106, 2;
	setp.eq.s32 	%p9, %r108, 0;
	mov.f32 	%f56, 0f00000000;
	sub.f32 	%f57, %f56, %f55;
	selp.f32 	%f12, %f55, %f57, %p9;
	@%p7 bra 	$L__BB0_16;
	setp.neu.f32 	%p10, %f8, 0f7F800000;
	@%p10 bra 	$L__BB0_11;
	mov.f32 	%f60, 0f00000000;
	mul.rn.f32 	%f191, %f6, %f60;
	mov.b32 	%r228, 0;
	bra.uni 	$L__BB0_16;
$L__BB0_11:
	mov.b32 	%r16, %f6;
	shl.b32 	%r110, %r16, 8;
	or.b32  	%r17, %r110, -2147483648;
	mov.b64 	%rd111, 0;
	mov.b32 	%r225, 0;
	mov.u64 	%rd109, __cudart_i2opi_f;
	mov.u64 	%rd110, %rd2;
$L__BB0_12:
	.pragma "nounroll";
	ld.global.nc.u32 	%r111, [%rd109];
	mad.wide.u32 	%rd65, %r111, %r17, %rd111;
	shr.u64 	%rd111, %rd65, 32;
	st.local.u32 	[%rd110], %rd65;
	add.s32 	%r225, %r225, 1;
	add.s64 	%rd110, %rd110, 4;
	add.s64 	%rd109, %rd109, 4;
	setp.ne.s32 	%p11, %r225, 6;
	@%p11 bra 	$L__BB0_12;
	shr.u32 	%r112, %r16, 23;
	st.local.u32 	[%rd2+24], %rd111;
	and.b32  	%r20, %r112, 31;
	and.b32  	%r113, %r112, 224;
	add.s32 	%r114, %r113, -128;
	shr.u32 	%r115, %r114, 5;
	mul.wide.u32 	%rd66, %r115, 4;
	sub.s64 	%rd16, %rd2, %rd66;
	ld.local.u32 	%r226, [%rd16+24];
	ld.local.u32 	%r227, [%rd16+20];
	setp.eq.s32 	%p12, %r20, 0;
	@%p12 bra 	$L__BB0_15;
	shf.l.wrap.b32 	%r226, %r227, %r226, %r20;
	ld.local.u32 	%r116, [%rd16+16];
	shf.l.wrap.b32 	%r227, %r116, %r227, %r20;
$L__BB0_15:
	shr.u32 	%r117, %r226, 30;
	shf.l.wrap.b32 	%r118, %r227, %r226, 2;
	shl.b32 	%r119, %r227, 2;
	shr.u32 	%r120, %r118, 31;
	add.s32 	%r121, %r120, %r117;
	neg.s32 	%r122, %r121;
	setp.lt.s32 	%p13, %r16, 0;
	selp.b32 	%r228, %r122, %r121, %p13;
	xor.b32  	%r123, %r118, %r16;
	shr.s32 	%r124, %r118, 31;
	xor.b32  	%r125, %r124, %r118;
	xor.b32  	%r126, %r124, %r119;
	cvt.u64.u32 	%rd67, %r125;
	shl.b64 	%rd68, %rd67, 32;
	cvt.u64.u32 	%rd69, %r126;
	or.b64  	%rd70, %rd68, %rd69;
	cvt.rn.f64.s64 	%fd3, %rd70;
	mul.f64 	%fd4, %fd3, 0d3BF921FB54442D19;
	cvt.rn.f32.f64 	%f58, %fd4;
	neg.f32 	%f59, %f58;
	setp.lt.s32 	%p14, %r123, 0;
	selp.f32 	%f191, %f59, %f58, %p14;
$L__BB0_16:
	mul.rn.f32 	%f61, %f191, %f191;
	and.b32  	%r128, %r228, 1;
	setp.eq.b32 	%p15, %r128, 1;
	selp.f32 	%f62, 0f3F800000, %f191, %p15;
	fma.rn.f32 	%f63, %f61, %f62, 0f00000000;
	fma.rn.f32 	%f64, %f61, 0f37CBAC00, 0fBAB607ED;
	selp.f32 	%f65, %f64, 0fB94D4153, %p15;
	selp.f32 	%f66, 0f3D2AAABB, 0f3C0885E4, %p15;
	fma.rn.f32 	%f67, %f65, %f61, %f66;
	selp.f32 	%f68, 0fBEFFFFFF, 0fBE2AAAA8, %p15;
	fma.rn.f32 	%f69, %f67, %f61, %f68;
	fma.rn.f32 	%f70, %f69, %f63, %f62;
	and.b32  	%r129, %r228, 2;
	setp.eq.s32 	%p16, %r129, 0;
	mov.f32 	%f71, 0f00000000;
	sub.f32 	%f72, %f71, %f70;
	selp.f32 	%f16, %f70, %f72, %p16;
	ld.global.f32 	%f17, [%rd1+16];
	mul.f32 	%f73, %f17, 0f3F22F983;
	cvt.rni.s32.f32 	%r236, %f73;
	cvt.rn.f32.s32 	%f74, %r236;
	fma.rn.f32 	%f75, %f74, 0fBFC90FDA, %f17;
	fma.rn.f32 	%f76, %f74, 0fB3A22168, %f75;
	fma.rn.f32 	%f193, %f74, 0fA7C234C5, %f76;
	abs.f32 	%f19, %f17;
	setp.ltu.f32 	%p17, %f19, 0f47CE4780;
	mov.u32 	%r232, %r236;
	mov.f32 	%f192, %f193;
	@%p17 bra 	$L__BB0_24;
	setp.neu.f32 	%p18, %f19, 0f7F800000;
	@%p18 bra 	$L__BB0_19;
	mov.f32 	%f79, 0f00000000;
	mul.rn.f32 	%f192, %f17, %f79;
	mov.b32 	%r232, 0;
	bra.uni 	$L__BB0_24;
$L__BB0_19:
	mov.b32 	%r30, %f17;
	shl.b32 	%r131, %r30, 8;
	or.b32  	%r31, %r131, -2147483648;
	mov.b64 	%rd114, 0;
	mov.b32 	%r229, 0;
	mov.u64 	%rd112, __cudart_i2opi_f;
	mov.u64 	%rd113, %rd2;
$L__BB0_20:
	.pragma "nounroll";
	ld.global.nc.u32 	%r132, [%rd112];
	mad.wide.u32 	%rd73, %r132, %r31, %rd114;
	shr.u64 	%rd114, %rd73, 32;
	st.local.u32 	[%rd113], %rd73;
	add.s32 	%r229, %r229, 1;
	add.s64 	%rd113, %rd113, 4;
	add.s64 	%rd112, %rd112, 4;
	setp.ne.s32 	%p19, %r229, 6;
	@%p19 bra 	$L__BB0_20;
	shr.u32 	%r133, %r30, 23;
	st.local.u32 	[%rd2+24], %rd114;
	and.b32  	%r34, %r133, 31;
	and.b32  	%r134, %r133, 224;
	add.s32 	%r135, %r134, -128;
	shr.u32 	%r136, %r135, 5;
	mul.wide.u32 	%rd74, %r136, 4;
	sub.s64 	%rd23, %rd2, %rd74;
	ld.local.u32 	%r230, [%rd23+24];
	ld.local.u32 	%r231, [%rd23+20];
	setp.eq.s32 	%p20, %r34, 0;
	@%p20 bra 	$L__BB0_23;
	shf.l.wrap.b32 	%r230, %r231, %r230, %r34;
	ld.local.u32 	%r137, [%rd23+16];
	shf.l.wrap.b32 	%r231, %r137, %r231, %r34;
$L__BB0_23:
	shr.u32 	%r138, %r230, 30;
	shf.l.wrap.b32 	%r139, %r231, %r230, 2;
	shl.b32 	%r140, %r231, 2;
	shr.u32 	%r141, %r139, 31;
	add.s32 	%r142, %r141, %r138;
	neg.s32 	%r143, %r142;
	setp.lt.s32 	%p21, %r30, 0;
	selp.b32 	%r232, %r143, %r142, %p21;
	xor.b32  	%r144, %r139, %r30;
	shr.s32 	%r145, %r139, 31;
	xor.b32  	%r146, %r145, %r139;
	xor.b32  	%r147, %r145, %r140;
	cvt.u64.u32 	%rd75, %r146;
	shl.b64 	%rd76, %rd75, 32;
	cvt.u64.u32 	%rd77, %r147;
	or.b64  	%rd78, %rd76, %rd77;
	cvt.rn.f64.s64 	%fd5, %rd78;
	mul.f64 	%fd6, %fd5, 0d3BF921FB54442D19;
	cvt.rn.f32.f64 	%f77, %fd6;
	neg.f32 	%f78, %f77;
	setp.lt.s32 	%p22, %r144, 0;
	selp.f32 	%f192, %f78, %f77, %p22;
$L__BB0_24:
	setp.ltu.f32 	%p23, %f19, 0f47CE4780;
	add.s32 	%r149, %r232, 1;
	mul.rn.f32 	%f80, %f192, %f192;
	and.b32  	%r150, %r232, 1;
	setp.eq.b32 	%p24, %r150, 1;
	selp.f32 	%f81, %f192, 0f3F800000, %p24;
	fma.rn.f32 	%f82, %f80, %f81, 0f00000000;
	fma.rn.f32 	%f83, %f80, 0f37CBAC00, 0fBAB607ED;
	selp.f32 	%f84, 0fB94D4153, %f83, %p24;
	selp.f32 	%f85, 0f3C0885E4, 0f3D2AAABB, %p24;
	fma.rn.f32 	%f86, %f84, %f80, %f85;
	selp.f32 	%f87, 0fBE2AAAA8, 0fBEFFFFFF, %p24;
	fma.rn.f32 	%f88, %f86, %f80, %f87;
	fma.rn.f32 	%f89, %f88, %f82, %f81;
	and.b32  	%r151, %r149, 2;
	setp.eq.s32 	%p25, %r151, 0;
	mov.f32 	%f90, 0f00000000;
	sub.f32 	%f91, %f90, %f89;
	selp.f32 	%f23, %f89, %f91, %p25;
	@%p23 bra 	$L__BB0_32;
	setp.neu.f32 	%p26, %f19, 0f7F800000;
	@%p26 bra 	$L__BB0_27;
	mov.f32 	%f94, 0f00000000;
	mul.rn.f32 	%f193, %f17, %f94;
	mov.b32 	%r236, 0;
	bra.uni 	$L__BB0_32;
$L__BB0_27:
	mov.b32 	%r43, %f17;
	shl.b32 	%r153, %r43, 8;
	or.b32  	%r44, %r153, -2147483648;
	mov.b64 	%rd117, 0;
	mov.b32 	%r233, 0;
	mov.u64 	%rd115, __cudart_i2opi_f;
	mov.u64 	%rd116, %rd2;
$L__BB0_28:
	.pragma "nounroll";
	ld.global.nc.u32 	%r154, [%rd115];
	mad.wide.u32 	%rd81, %r154, %r44, %rd117;
	shr.u64 	%rd117, %rd81, 32;
	st.local.u32 	[%rd116], %rd81;
	add.s32 	%r233, %r233, 1;
	add.s64 	%rd116, %rd116, 4;
	add.s64 	%rd115, %rd115, 4;
	setp.ne.s32 	%p27, %r233, 6;
	@%p27 bra 	$L__BB0_28;
	shr.u32 	%r155, %r43, 23;
	st.local.u32 	[%rd2+24], %rd117;
	and.b32  	%r47, %r155, 31;
	and.b32  	%r156, %r155, 224;
	add.s32 	%r157, %r156, -128;
	shr.u32 	%r158, %r157, 5;
	mul.wide.u32 	%rd82, %r158, 4;
	sub.s64 	%rd30, %rd2, %rd82;
	ld.local.u32 	%r234, [%rd30+24];
	ld.local.u32 	%r235, [%rd30+20];
	setp.eq.s32 	%p28, %r47, 0;
	@%p28 bra 	$L__BB0_31;
	shf.l.wrap.b32 	%r234, %r235, %r234, %r47;
	ld.local.u32 	%r159, [%rd30+16];
	shf.l.wrap.b32 	%r235, %r159, %r235, %r47;
$L__BB0_31:
	shr.u32 	%r160, %r234, 30;
	shf.l.wrap.b32 	%r161, %r235, %r234, 2;
	shl.b32 	%r162, %r235, 2;
	shr.u32 	%r163, %r161, 31;
	add.s32 	%r164, %r163, %r160;
	neg.s32 	%r165, %r164;
	setp.lt.s32 	%p29, %r43, 0;
	selp.b32 	%r236, %r165, %r164, %p29;
	xor.b32  	%r166, %r161, %r43;
	shr.s32 	%r167, %r161, 31;
	xor.b32  	%r168, %r167, %r161;
	xor.b32  	%r169, %r167, %r162;
	cvt.u64.u32 	%rd83, %r168;
	shl.b64 	%rd84, %rd83, 32;
	cvt.u64.u32 	%rd85, %r169;
	or.b64  	%rd86, %rd84, %rd85;
	cvt.rn.f64.s64 	%fd7, %rd86;
	mul.f64 	%fd8, %fd7, 0d3BF921FB54442D19;
	cvt.rn.f32.f64 	%f92, %fd8;
	neg.f32 	%f93, %f92;
	setp.lt.s32 	%p30, %r166, 0;
	selp.f32 	%f193, %f93, %f92, %p30;
$L__BB0_32:
	mul.rn.f32 	%f95, %f193, %f193;
	and.b32  	%r171, %r236, 1;
	setp.eq.b32 	%p31, %r171, 1;
	selp.f32 	%f96, 0f3F800000, %f193, %p31;
	fma.rn.f32 	%f97, %f95, %f96, 0f00000000;
	fma.rn.f32 	%f98, %f95, 0f37CBAC00, 0fBAB607ED;
	selp.f32 	%f99, %f98, 0fB94D4153, %p31;
	selp.f32 	%f100, 0f3D2AAABB, 0f3C0885E4, %p31;
	fma.rn.f32 	%f101, %f99, %f95, %f100;
	selp.f32 	%f102, 0fBEFFFFFF, 0fBE2AAAA8, %p31;
	fma.rn.f32 	%f103, %f101, %f95, %f102;
	fma.rn.f32 	%f104, %f103, %f97, %f96;
	and.b32  	%r172, %r236, 2;
	setp.eq.s32 	%p32, %r172, 0;
	mov.f32 	%f105, 0f00000000;
	sub.f32 	%f106, %f105, %f104;
	selp.f32 	%f27, %f104, %f106, %p32;
	ld.global.f32 	%f28, [%rd1+20];
	mul.f32 	%f107, %f28, 0f3F22F983;
	cvt.rni.s32.f32 	%r244, %f107;
	cvt.rn.f32.s32 	%f108, %r244;
	fma.rn.f32 	%f109, %f108, 0fBFC90FDA, %f28;
	fma.rn.f32 	%f110, %f108, 0fB3A22168, %f109;
	fma.rn.f32 	%f195, %f108, 0fA7C234C5, %f110;
	abs.f32 	%f30, %f28;
	setp.ltu.f32 	%p33, %f30, 0f47CE4780;
	mov.u32 	%r240, %r244;
	mov.f32 	%f194, %f195;
	@%p33 bra 	$L__BB0_40;
	setp.neu.f32 	%p34, %f30, 0f7F800000;
	@%p34 bra 	$L__BB0_35;
	mov.f32 	%f113, 0f00000000;
	mul.rn.f32 	%f194, %f28, %f113;
	mov.b32 	%r240, 0;
	bra.uni 	$L__BB0_40;
$L__BB0_35:
	mov.b32 	%r57, %f28;
	shl.b32 	%r174, %r57, 8;
	or.b32  	%r58, %r174, -2147483648;
	mov.b64 	%rd120, 0;
	mov.b32 	%r237, 0;
	mov.u64 	%rd118, __cudart_i2opi_f;
	mov.u64 	%rd119, %rd2;
$L__BB0_36:
	.pragma "nounroll";
	ld.global.nc.u32 	%r175, [%rd118];
	mad.wide.u32 	%rd89, %r175, %r58, %rd120;
	shr.u64 	%rd120, %rd89, 32;
	st.local.u32 	[%rd119], %rd89;
	add.s32 	%r237, %r237, 1;
	add.s64 	%rd119, %rd119, 4;
	add.s64 	%rd118, %rd118, 4;
	setp.ne.s32 	%p35, %r237, 6;
	@%p35 bra 	$L__BB0_36;
	shr.u32 	%r176, %r57, 23;
	st.local.u32 	[%rd2+24], %rd120;
	and.b32  	%r61, %r176, 31;
	and.b32  	%r177, %r176, 224;
	add.s32 	%r178, %r177, -128;
	shr.u32 	%r179, %r178, 5;
	mul.wide.u32 	%rd90, %r179, 4;
	sub.s64 	%rd37, %rd2, %rd90;
	ld.local.u32 	%r238, [%rd37+24];
	ld.local.u32 	%r239, [%rd37+20];
	setp.eq.s32 	%p36, %r61, 0;
	@%p36 bra 	$L__BB0_39;
	shf.l.wrap.b32 	%r238, %r239, %r238, %r61;
	ld.local.u32 	%r180, [%rd37+16];
	shf.l.wrap.b32 	%r239, %r180, %r239, %r61;
$L__BB0_39:
	shr.u32 	%r181, %r238, 30;
	shf.l.wrap.b32 	%r182, %r239, %r238, 2;
	shl.b32 	%r183, %r239, 2;
	shr.u32 	%r184, %r182, 31;
	add.s32 	%r185, %r184, %r181;
	neg.s32 	%r186, %r185;
	setp.lt.s32 	%p37, %r57, 0;
	selp.b32 	%r240, %r186, %r185, %p37;
	xor.b32  	%r187, %r182, %r57;
	shr.s32 	%r188, %r182, 31;
	xor.b32  	%r189, %r188, %r182;
	xor.b32  	%r190, %r188, %r183;
	cvt.u64.u32 	%rd91, %r189;
	shl.b64 	%rd92, %rd91, 32;
	cvt.u64.u32 	%rd93, %r190;
	or.b64  	%rd94, %rd92, %rd93;
	cvt.rn.f64.s64 	%fd9, %rd94;
	mul.f64 	%fd10, %fd9, 0d3BF921FB54442D19;
	cvt.rn.f32.f64 	%f111, %fd10;
	neg.f32 	%f112, %f111;
	setp.lt.s32 	%p38, %r187, 0;
	selp.f32 	%f194, %f112, %f111, %p38;
$L__BB0_40:
	setp.ltu.f32 	%p39, %f30, 0f47CE4780;
	add.s32 	%r192, %r240, 1;
	mul.rn.f32 	%f114, %f194, %f194;
	and.b32  	%r193, %r240, 1;
	setp.eq.b32 	%p40, %r193, 1;
	selp.f32 	%f115, %f194, 0f3F800000, %p40;
	fma.rn.f32 	%f116, %f114, %f115, 0f00000000;
	fma.rn.f32 	%f117, %f114, 0f37CBAC00, 0fBAB607ED;
	selp.f32 	%f118, 0fB94D4153, %f117, %p40;
	selp.f32 	%f119, 0f3C0885E4, 0f3D2AAABB, %p40;
	fma.rn.f32 	%f120, %f118, %f114, %f119;
	selp.f32 	%f121, 0fBE2AAAA8, 0fBEFFFFFF, %p40;
	fma.rn.f32 	%f122, %f120, %f114, %f121;
	fma.rn.f32 	%f123, %f122, %f116, %f115;
	and.b32  	%r194, %r192, 2;
	setp.eq.s32 	%p41, %r194, 0;
	mov.f32 	%f124, 0f00000000;
	sub.f32 	%f125, %f124, %f123;
	selp.f32 	%f34, %f123, %f125, %p41;
	@%p39 bra 	$L__BB0_48;
	setp.neu.f32 	%p42, %f30, 0f7F800000;
	@%p42 bra 	$L__BB0_43;
	mov.f32 	%f128, 0f00000000;
	mul.rn.f32 	%f195, %f28, %f128;
	mov.b32 	%r244, 0;
	bra.uni 	$L__BB0_48;
$L__BB0_43:
	mov.b32 	%r70, %f28;
	shl.b32 	%r196, %r70, 8;
	or.b32  	%r71, %r196, -2147483648;
	mov.b64 	%rd123, 0;
	mov.b32 	%r241, 0;
	mov.u64 	%rd121, __cudart_i2opi_f;
	mov.u64 	%rd122, %rd2;
$L__BB0_44:
	.pragma "nounroll";
	ld.global.nc.u32 	%r197, [%rd121];
	mad.wide.u32 	%rd97, %r197, %r71, %rd123;
	shr.u64 	%rd123, %rd97, 32;
	st.local.u32 	[%rd122], %rd97;
	add.s32 	%r241, %r241, 1;
	add.s64 	%rd122, %rd122, 4;
	add.s64 	%rd121, %rd121, 4;
	setp.ne.s32 	%p43, %r241, 6;
	@%p43 bra 	$L__BB0_44;
	shr.u32 	%r198, %r70, 23;
	st.local.u32 	[%rd2+24], %rd123;
	and.b32  	%r74, %r198, 31;
	and.b32  	%r199, %r198, 224;
	add.s32 	%r200, %r199, -128;
	shr.u32 	%r201, %r200, 5;
	mul.wide.u32 	%rd98, %r201, 4;
	sub.s64 	%rd44, %rd2, %rd98;
	ld.local.u32 	%r242, [%rd44+24];
	ld.local.u32 	%r243, [%rd44+20];
	setp.eq.s32 	%p44, %r74, 0;
	@%p44 bra 	$L__BB0_47;
	shf.l.wrap.b32 	%r242, %r243, %r242, %r74;
	ld.local.u32 	%r202, [%rd44+16];
	shf.l.wrap.b32 	%r243, %r202, %r243, %r74;
$L__BB0_47:
	shr.u32 	%r203, %r242, 30;
	shf.l.wrap.b32 	%r204, %r243, %r242, 2;
	shl.b32 	%r205, %r243, 2;
	shr.u32 	%r206, %r204, 31;
	add.s32 	%r207, %r206, %r203;
	neg.s32 	%r208, %r207;
	setp.lt.s32 	%p45, %r70, 0;
	selp.b32 	%r244, %r208, %r207, %p45;
	xor.b32  	%r209, %r204, %r70;
	shr.s32 	%r210, %r204, 31;
	xor.b32  	%r211, %r210, %r204;
	xor.b32  	%r212, %r210, %r205;
	cvt.u64.u32 	%rd99, %r211;
	shl.b64 	%rd100, %rd99, 32;
	cvt.u64.u32 	%rd101, %r212;
	or.b64  	%rd102, %rd100, %rd101;
	cvt.rn.f64.s64 	%fd11, %rd102;
	mul.f64 	%fd12, %fd11, 0d3BF921FB54442D19;
	cvt.rn.f32.f64 	%f126, %fd12;
	neg.f32 	%f127, %f126;
	setp.lt.s32 	%p46, %r209, 0;
	selp.f32 	%f195, %f127, %f126, %p46;
$L__BB0_48:
	cvt.rzi.s32.f32 	%r214, %f2;
	cvt.rzi.s32.f32 	%r215, %f1;
	cvta.to.global.u64 	%rd103, %rd45;
	mul.rn.f32 	%f129, %f195, %f195;
	and.b32  	%r216, %r244, 1;
	setp.eq.b32 	%p47, %r216, 1;
	selp.f32 	%f130, 0f3F800000, %f195, %p47;
	fma.rn.f32 	%f131, %f129, %f130, 0f00000000;
	fma.rn.f32 	%f132, %f129, 0f37CBAC00, 0fBAB607ED;
	selp.f32 	%f133, %f132, 0fB94D4153, %p47;
	selp.f32 	%f134, 0f3D2AAABB, 0f3C0885E4, %p47;
	fma.rn.f32 	%f135, %f133, %f129, %f134;
	selp.f32 	%f136, 0fBEFFFFFF, 0fBE2AAAA8, %p47;
	fma.rn.f32 	%f137, %f135, %f129, %f136;
	fma.rn.f32 	%f138, %f137, %f131, %f130;
	and.b32  	%r217, %r244, 2;
	setp.eq.s32 	%p48, %r217, 0;
	mov.f32 	%f139, 0f00000000;
	sub.f32 	%f140, %f139, %f138;
	selp.f32 	%f141, %f138, %f140, %p48;
	ld.const.f32 	%f142, [dcamera+16];
	mul.f32 	%f143, %f23, %f34;
	mul.f32 	%f144, %f16, %f27;
	fma.rn.f32 	%f145, %f144, %f141, %f143;
	mul.f32 	%f146, %f3, %f145;
	mul.f32 	%f147, %f141, %f12;
	mul.f32 	%f148, %f4, %f147;
	sub.f32 	%f149, %f146, %f148;
	mul.f32 	%f150, %f16, %f23;
	mul.f32 	%f151, %f150, %f141;
	mul.f32 	%f152, %f27, %f34;
	sub.f32 	%f153, %f151, %f152;
	fma.rn.f32 	%f154, %f5, %f153, %f149;
	mul.f32 	%f155, %f23, %f141;
	mul.f32 	%f156, %f16, %f34;
	mul.f32 	%f157, %f27, %f156;
	sub.f32 	%f158, %f155, %f157;
	mul.f32 	%f159, %f3, %f158;
	mul.f32 	%f160, %f12, %f34;
	fma.rn.f32 	%f161, %f4, %f160, %f159;
	neg.f32 	%f162, %f27;
	mul.f32 	%f163, %f141, %f162;
	mul.f32 	%f164, %f16, %f143;
	sub.f32 	%f165, %f163, %f164;
	fma.rn.f32 	%f166, %f5, %f165, %f161;
	mul.f32 	%f167, %f12, %f27;
	mul.f32 	%f168, %f3, %f167;
	fma.rn.f32 	%f169, %f4, %f16, %f168;
	mul.f32 	%f170, %f12, %f23;
	fma.rn.f32 	%f171, %f5, %f170, %f169;
	ld.global.f32 	%f172, [%rd1];
	add.f32 	%f173, %f172, %f154;
	ld.global.f32 	%f174, [%rd1+4];
	add.f32 	%f175, %f174, %f166;
	ld.global.f32 	%f176, [%rd1+8];
	add.f32 	%f177, %f171, %f176;
	sub.f32 	%f178, %f142, %f177;
	div.rn.f32 	%f179, %f142, %f178;
	mul.f32 	%f180, %f179, %f173;
	ld.const.f32 	%f181, [dinvCamera+8];
	mul.f32 	%f182, %f181, %f180;
	mul.f32 	%f183, %f179, %f175;
	ld.const.f32 	%f184, [dinvCamera+12];
	mul.f32 	%f185, %f184, %f183;
	cvt.f64.f32 	%fd13, %f182;
	cvt.rn.f32.s32 	%f186, %r215;
	cvt.f64.f32 	%fd14, %f186;
	fma.rn.f64 	%fd15, %fd14, 0d3FE0000000000000, %fd13;
	cvt.rn.f32.f64 	%f187, %fd15;
	cvt.f64.f32 	%fd16, %f185;
	cvt.rn.f32.s32 	%f188, %r214;
	cvt.f64.f32 	%fd17, %f188;
	fma.rn.f64 	%fd18, %fd17, 0d3FE0000000000000, %fd16;
	cvt.rn.f32.f64 	%f189, %fd18;
	cvt.f64.f32 	%fd19, %f187;
	add.f64 	%fd20, %fd19, 0d3FE0000000000000;
	cvt.rzi.s32.f64 	%r218, %fd20;
	cvt.f64.f32 	%fd21, %f189;
	add.f64 	%fd22, %fd21, 0d3FE0000000000000;
	cvt.rzi.s32.f64 	%r219, %fd22;
	mad.lo.s32 	%r220, %r219, %r215, %r218;
	mul.wide.s32 	%rd104, %r1, 4;
	add.s64 	%rd105, %rd103, %rd104;
	st.global.u32 	[%rd105], %r220;
	ret;

}


// ===== COMPILED SASS (sm_100) =====

	.target	sm_100

	.elftype	@"ET_EXEC"


//--------------------- .note.nv.tkinfo           --------------------------
	.section	.note.nv.tkinfo,"",@"SHT_NOTE"
	.sectionflags	@"SHF_NOTE_NV_TKINFO"
	.tkinfo
        /*0018*/ 	.word	0x00000002
        /*0030*/ 	.string	""
        /*0030*/ 	.string	"ptxas"
        /*0030*/ 	.string	"Cuda compilation tools, release 13.0, V13.0.88"
        /*0030*/ 	.string	"Build cuda_13.0.r13.0/compiler.36424714_0"
        /*0030*/ 	.string	"-arch sm_100 -m 64 "



//--------------------- .note.nv.cuinfo           --------------------------
	.section	.note.nv.cuinfo,"",@"SHT_NOTE"
	.sectionflags	@"SHF_NOTE_NV_CUINFO"
        /*0018*/ 	.short	0x0002
        /*001a*/ 	.short	0x0064
        /*001c*/ 	.short	0x0082
	.zero		2


//--------------------- .nv.info                  --------------------------
	.section	.nv.info,"",@"SHT_CUDA_INFO"
	.align	4


	//----- nvinfo : EIATTR_REGCOUNT
	.align		4
        /*0000*/ 	.byte	0x04, 0x2f
        /*0002*/ 	.short	(.L_5 - .L_4)
	.align		4
.L_4:
        /*0004*/ 	.word	index@(_Z17ProjectPointCloudPfPiS_)
        /*0008*/ 	.word	0x0000001e


	//----- nvinfo : EIATTR_FRAME_SIZE
	.align		4
.L_5:
        /*000c*/ 	.byte	0x04, 0x11
        /*000e*/ 	.short	(.L_7 - .L_6)
	.align		4
.L_6:
        /*0010*/ 	.word	index@($__internal_0_$__cuda_sm3x_div_rn_noftz_f32_slowpath)
        /*0014*/ 	.word	0x00000000


	//----- nvinfo : EIATTR_FRAME_SIZE
	.align		4
.L_7:
        /*0018*/ 	.byte	0x04, 0x11
        /*001a*/ 	.short	(.L_9 - .L_8)
	.align		4
.L_8:
        /*001c*/ 	.word	index@(_Z17ProjectPointCloudPfPiS_)
        /*0020*/ 	.word	0x00000000


	//----- nvinfo : EIATTR_MIN_STACK_SIZE
	.align		4
.L_9:
        /*0024*/ 	.byte	0x04, 0x12
        /*0026*/ 	.short	(.L_11 - .L_10)
	.align		4
.L_10:
        /*0028*/ 	.word	index@(_Z17ProjectPointCloudPfPiS_)
        /*002c*/ 	.word	0x00000000
.L_11:


//--------------------- .nv.compat                --------------------------
	.section	.nv.compat,"",@"SHT_CUDA_COMPAT_INFO"
	.align	4
        /*0000*/ 	.byte	0x02, 0x09, 0x00, 0x00, 0x02, 0x02, 0x01, 0x00, 0x02, 0x05, 0x05, 0x00, 0x03, 0x07, 0x01, 0x01
        /*0010*/ 	.byte	0x02, 0x03, 0x00, 0x00, 0x02, 0x06, 0x01, 0x00, 0x04, 0x0b, 0x08, 0x00, 0x01, 0x00, 0x00, 0x00
        /*0020*/ 	.byte	0x00, 0x00, 0x00, 0x00


//--------------------- .nv.info._Z17ProjectPointCloudPfPiS_ --------------------------
	.section	.nv.info._Z17ProjectPointCloudPfPiS_,"",@"SHT_CUDA_INFO"
	.sectionflags	@""
	.align	4


	//----- nvinfo : EIATTR_CUDA_API_VERSION
	.align		4
        /*0000*/ 	.byte	0x04, 0x37
        /*0002*/ 	.short	(.L_13 - .L_12)
.L_12:
        /*0004*/ 	.word	0x00000082


	//----- nvinfo : EIATTR_KPARAM_INFO
	.align		4
.L_13:
        /*0008*/ 	.byte	0x04, 0x17
        /*000a*/ 	.short	(.L_15 - .L_14)
.L_14:
        /*000c*/ 	.word	0x00000000
        /*0010*/ 	.short	0x0002
        /*0012*/ 	.short	0x0010
        /*0014*/ 	.byte	0x00, 0xf5, 0x21, 0x00


	//----- nvinfo : EIATTR_KPARAM_INFO
	.align		4
.L_15:
        /*0018*/ 	.byte	0x04, 0x17
        /*001a*/ 	.short	(.L_17 - .L_16)
.L_16:
        /*001c*/ 	.word	0x00000000
        /*0020*/ 	.short	0x0001
        /*0022*/ 	.short	0x0008
        /*0024*/ 	.byte	0x00, 0xf5, 0x21, 0x00


	//----- nvinfo : EIATTR_KPARAM_INFO
	.align		4
.L_17:
        /*0028*/ 	.byte	0x04, 0x17
        /*002a*/ 	.short	(.L_19 - .L_18)
.L_18:
        /*002c*/ 	.word	0x00000000
        /*0030*/ 	.short	0x0000
        /*0032*/ 	.short	0x0000
        /*0034*/ 	.byte	0x00, 0xf5, 0x21, 0x00


	//----- nvinfo : EIATTR_SPARSE_MMA_MASK
	.align		4
.L_19:
        /*0038*/ 	.byte	0x03, 0x50
        /*003a*/ 	.short	0x0000


	//----- nvinfo : EIATTR_MAXREG_COUNT
	.align		4
        /*003c*/ 	.byte	0x03, 0x1b
        /*003e*/ 	.short	0x00ff


	//----- nvinfo : EIATTR_MERCURY_ISA_VERSION
	.align		4
        /*0040*/ 	.byte	0x03, 0x5f
        /*0042*/ 	.short	0x0101


	//----- nvinfo : EIATTR_VRC_CTA_INIT_COUNT
	.align		4
        /*0044*/ 	.byte	0x02, 0x4a
	.zero		1
	.zero		1


	//----- nvinfo : EIATTR_EXIT_INSTR_OFFSETS
	.align		4
        /*0048*/ 	.byte	0x04, 0x1c
        /*004a*/ 	.short	(.L_21 - .L_20)


	//   ....[0]....
.L_20:
        /*004c*/ 	.word	0x00003150


	//----- nvinfo : EIATTR_CRS_STACK_SIZE
	.align		4
.L_21:
        /*0050*/ 	.byte	0x04, 0x1e
        /*0052*/ 	.short	(.L_23 - .L_22)
.L_22:
        /*0054*/ 	.word	0x00000000


	//----- nvinfo : EIATTR_CBANK_PARAM_SIZE
	.align		4
.L_23:
        /*0058*/ 	.byte	0x03, 0x19
        /*005a*/ 	.short	0x0018


	//----- nvinfo : EIATTR_PARAM_CBANK
	.align		4
        /*005c*/ 	.byte	0x04, 0x0a
        /*005e*/ 	.short	(.L_25 - .L_24)
	.align		4
.L_24:
        /*0060*/ 	.word	index@(.nv.constant0._Z17ProjectPointCloudPfPiS_)
        /*0064*/ 	.short	0x0380
        /*0066*/ 	.short	0x0018


	//----- nvinfo : EIATTR_SW_WAR
	.align		4
.L_25:
        /*0068*/ 	.byte	0x04, 0x36
        /*006a*/ 	.short	(.L_27 - .L_26)
.L_26:
        /*006c*/ 	.word	0x00000008
.L_27:


//--------------------- .nv.callgraph             --------------------------
	.section	.nv.callgraph,"",@"SHT_CUDA_CALLGRAPH"
	.align	4
	.sectionentsize	8
	.align		4
        /*0000*/ 	.word	0x00000000
	.align		4
        /*0004*/ 	.word	0xffffffff
	.align		4
        /*0008*/ 	.word	0x00000000
	.align		4
        /*000c*/ 	.word	0xfffffffe
	.align		4
        /*0010*/ 	.word	0x00000000
	.align		4
        /*0014*/ 	.word	0xfffffffd
	.align		4
        /*0018*/ 	.word	0x00000000
	.align		4
        /*001c*/ 	.word	0xfffffffc


//--------------------- .nv.constant3             --------------------------
	.section	.nv.constant3,"a",@progbits
	.align	4
.nv.constant3:
	.type		dcamera,@object
	.size		dcamera,(dpcParams - dcamera)
dcamera:
	.zero		20
	.type		dpcParams,@object
	.size		dpcParams,(dinvCamera - dpcParams)
dpcParams:
	.zero		4
	.type		dinvCamera,@object
	.size		dinvCamera,(.L_2 - dinvCamera)
dinvCamera:
	.zero		20
.L_2:


//--------------------- .nv.constant4             --------------------------
	.section	.nv.constant4,"a",@progbits
	.align	8
	.align		8
.nv.constant4:
        /*0000*/ 	.dword	__cudart_i2opi_f


//--------------------- .text._Z17ProjectPointCloudPfPiS_ --------------------------
	.section	.text._Z17ProjectPointCloudPfPiS_,"ax",@progbits
	.align	128
        .global         _Z17ProjectPointCloudPfPiS_
        .type           _Z17ProjectPointCloudPfPiS_,@function
        .size           _Z17ProjectPointCloudPfPiS_,(.L_x_32 - _Z17ProjectPointCloudPfPiS_)
        .other          _Z17ProjectPointCloudPfPiS_,@"STO_CUDA_ENTRY STV_DEFAULT"
_Z17ProjectPointCloudPfPiS_:
.text._Z17ProjectPointCloudPfPiS_:
[----:B------:R-:W-:Y:S08]  /*0000*/  LDC R1, c[0x0][0x37c] ;  /* 0x0000df00ff017b82 */ /* 0x000ff00000000800 */
[----:B------:R-:W0:Y:S01]  /*0010*/  LDC.64 R14, c[0x0][0x390] ;  /* 0x0000e400ff0e7b82 */ /* 0x000e220000000a00 */
[----:B------:R-:W0:Y:S01]  /*0020*/  LDCU.64 UR6, c[0x0][0x358] ;  /* 0x00006b00ff0677ac */ /* 0x000e220008000a00 */
[----:B------:R-:W1:Y:S01]  /*0030*/  S2R R3, SR_TID.X ;  /* 0x0000000000037919 */ /* 0x000e620000002100 */
[----:B------:R-:W2:Y:S05]  /*0040*/  LDCU UR5, c[0x3][0x14] ;  /* 0x00c00280ff0577ac */ /* 0x000eaa0008000800 */
[----:B------:R-:W1:Y:S08]  /*0050*/  S2UR UR4, SR_CTAID.X ;  /* 0x00000000000479c3 */ /* 0x000e700000002500 */
[----:B------:R-:W1:Y:S01]  /*0060*/  LDC R0, c[0x0][0x360] ;  /* 0x0000d800ff007b82 */ /* 0x000e620000000800 */
[----:B0-----:R-:W3:Y:S07]  /*0070*/  LDG.E R13, desc[UR6][R14.64+0xc] ;  /* 0x00000c060e0d7981 */ /* 0x001eee000c1e1900 */
[----:B------:R-:W0:Y:S01]  /*0080*/  LDC.64 R6, c[0x0][0x380] ;  /* 0x0000e000ff067b82 */ /* 0x000e220000000a00 */
[----:B--2---:R-:W2:Y:S01]  /*0090*/  F2I.TRUNC.NTZ R5, UR5 ;  /* 0x0000000500057d05 */ /* 0x004ea2000820f100 */
[----:B-1----:R-:W-:-:S04]  /*00a0*/  IMAD R0, R0, UR4, R3 ;  /* 0x0000000400007c24 */ /* 0x002fc8000f8e0203 */
[----:B0-----:R-:W-:-:S05]  /*00b0*/  IMAD.WIDE R6, R0, 0x4, R6 ;  /* 0x0000000400067825 */ /* 0x001fca00078e0206 */
[----:B------:R-:W5:Y:S01]  /*00c0*/  LDG.E R2, desc[UR6][R6.64] ;  /* 0x0000000606027981 */ /* 0x000f62000c1e1900 */
[----:B--2---:R-:W-:-:S05]  /*00d0*/  IMAD.WIDE R8, R5, 0x4, R6 ;  /* 0x0000000405087825 */ /* 0x004fca00078e0206 */
[----:B------:R-:W5:Y:S01]  /*00e0*/  LDG.E R3, desc[UR6][R8.64] ;  /* 0x0000000608037981 */ /* 0x000f62000c1e1900 */
[----:B------:R-:W-:-:S06]  /*00f0*/  IMAD.WIDE R4, R5, 0x4, R8 ;  /* 0x0000000405047825 */ /* 0x000fcc00078e0208 */
[----:B------:R0:W5:Y:S01]  /*0100*/  LDG.E R4, desc[UR6][R4.64] ;  /* 0x0000000604047981 */ /* 0x000162000c1e1900 */
[----:B---3--:R-:W-:-:S04]  /*0110*/  FMUL R10, R13, 0.63661974668502807617 ;  /* 0x3f22f9830d0a7820 */ /* 0x008fc80000400000 */
[----:B------:R-:W1:Y:S01]  /*0120*/  F2I.NTZ R12, R10 ;  /* 0x0000000a000c7305 */ /* 0x000e620000203100 */
[----:B------:R-:W-:Y:S02]  /*0130*/  FSETP.GE.AND P0, PT, |R13|, 105615, PT ;  /* 0x47ce47800d00780b */ /* 0x000fe40003f06200 */
[----:B-1----:R-:W-:-:S05]  /*0140*/  I2FP.F32.S32 R20, R12 ;  /* 0x0000000c00147245 */ /* 0x002fca0000201400 */
[----:B------:R-:W-:-:S04]  /*0150*/  FFMA R11, R20, -1.5707962512969970703, R13 ;  /* 0xbfc90fda140b7823 */ /* 0x000fc8000000000d */
[----:B------:R-:W-:-:S04]  /*0160*/  FFMA R11, R20, -7.5497894158615963534e-08, R11 ;  /* 0xb3a22168140b7823 */ /* 0x000fc8000000000b */
[----:B------:R-:W-:Y:S01]  /*0170*/  FFMA R20, R20, -5.3903029534742383927e-15, R11 ;  /* 0xa7c234c514147823 */ /* 0x000fe2000000000b */
[----:B------:R-:W-:Y:S01]  /*0180*/  IMAD.MOV.U32 R21, RZ, RZ, R12 ;  /* 0x000000ffff157224 */ /* 0x000fe200078e000c */
[----:B0-----:R-:W-:Y:S02]  /*0190*/  P2R R5, PR, RZ, 0x1 ;  /* 0x00000001ff057803 */ /* 0x001fe40000000000 */
[----:B------:R-:W-:Y:S01]  /*01a0*/  IMAD.MOV.U32 R17, RZ, RZ, R20 ;  /* 0x000000ffff117224 */ /* 0x000fe200078e0014 */
[----:B------:R-:W-:Y:S06]  /*01b0*/  @!P0 BRA `(.L_x_0) ;  /* 0x0000000400748947 */ /* 0x000fec0003800000 */
[----:B------:R-:W-:-:S13]  /*01c0*/  FSETP.NEU.AND P0, PT, |R13|, +INF , PT ;  /* 0x7f8000000d00780b */ /* 0x000fda0003f0d200 */
[----:B------:R-:W-:Y:S01]  /*01d0*/  @!P0 FMUL R17, RZ, R13 ;  /* 0x0000000dff118220 */ /* 0x000fe20000400000 */
[----:B------:R-:W-:Y:S01]  /*01e0*/  @!P0 IMAD.MOV.U32 R12, RZ, RZ, RZ ;  /* 0x000000ffff0c8224 */ /* 0x000fe200078e00ff */
[----:B------:R-:W-:Y:S06]  /*01f0*/  @!P0 BRA `(.L_x_0) ;  /* 0x0000000400648947 */ /* 0x000fec0003800000 */
[----:B------:R-:W-:Y:S01]  /*0200*/  IMAD.SHL.U32 R5, R13, 0x100, RZ ;  /* 0x000001000d057824 */ /* 0x000fe200078e00ff */
[----:B------:R-:W-:Y:S01]  /*0210*/  CS2R R22, SRZ ;  /* 0x0000000000167805 */ /* 0x000fe2000001ff00 */
[----:B------:R-:W-:Y:S01]  /*0220*/  IMAD.MOV.U32 R11, RZ, RZ, RZ ;  /* 0x000000ffff0b7224 */ /* 0x000fe200078e00ff */
[----:B------:R-:W0:Y:S02]  /*0230*/  LDCU.64 UR8, c[0x4][URZ] ;  /* 0x01000000ff0877ac */ /* 0x000e240008000a00 */
[----:B------:R-:W-:Y:S01]  /*0240*/  LOP3.LUT R12, R5, 0x80000000, RZ, 0xfc, !PT ;  /* 0x80000000050c7812 */ /* 0x000fe200078efcff */
[----:B------:R-:W-:-:S06]  /*0250*/  UMOV UR4, URZ ;  /* 0x000000ff00047c82 */ /* 0x000fcc0008000000 */
.L_x_1:
[----:B0-----:R-:W-:Y:S01]  /*0260*/  MOV R17, UR9 ;  /* 0x0000000900117c02 */ /* 0x001fe20008000f00 */
[----:B------:R-:W-:-:S05]  /*0270*/  IMAD.U32 R16, RZ, RZ, UR8 ;  /* 0x00000008ff107e24 */ /* 0x000fca000f8e00ff */
[----:B------:R-:W2:Y:S01]  /*0280*/  LDG.E.CONSTANT R17, desc[UR6][R16.64] ;  /* 0x0000000610117981 */ /* 0x000ea2000c1e9900 */
[----:B------:R-:W-:Y:S01]  /*0290*/  UIADD3 UR4, UPT, UPT, UR4, 0x1, URZ ;  /* 0x0000000104047890 */ /* 0x000fe2000fffe0ff */
[C---:B------:R-:W-:Y:S01]  /*02a0*/  ISETP.EQ.AND P0, PT, R22.reuse, RZ, PT ;  /* 0x000000ff1600720c */ /* 0x040fe20003f02270 */
[----:B------:R-:W-:Y:S01]  /*02b0*/  UIADD3 UR8, UP1, UPT, UR8, 0x4, URZ ;  /* 0x0000000408087890 */ /* 0x000fe2000ff3e0ff */
[C---:B------:R-:W-:Y:S01]  /*02c0*/  ISETP.EQ.AND P1, PT, R22.reuse, 0x4, PT ;  /* 0x000000041600780c */ /* 0x040fe20003f22270 */
[----:B------:R-:W-:Y:S01]  /*02d0*/  UISETP.NE.AND UP0, UPT, UR4, 0x6, UPT ;  /* 0x000000060400788c */ /* 0x000fe2000bf05270 */
[C---:B------:R-:W-:Y:S01]  /*02e0*/  ISETP.EQ.AND P3, PT, R22.reuse, 0xc, PT ;  /* 0x0000000c1600780c */ /* 0x040fe20003f62270 */
[----:B------:R-:W-:Y:S01]  /*02f0*/  UIADD3.X UR9, UPT, UPT, URZ, UR9, URZ, UP1, !UPT ;  /* 0x00000009ff097290 */ /* 0x000fe20008ffe4ff */
[C---:B------:R-:W-:Y:S02]  /*0300*/  ISETP.EQ.AND P4, PT, R22.reuse, 0x10, PT ;  /* 0x000000101600780c */ /* 0x040fe40003f82270 */
[----:B------:R-:W-:Y:S01]  /*0310*/  ISETP.EQ.AND P5, PT, R22, 0x14, PT ;  /* 0x000000141600780c */ /* 0x000fe20003fa2270 */
[----:B--2---:R-:W-:-:S03]  /*0320*/  IMAD.WIDE.U32 R18, R17, R12, RZ ;  /* 0x0000000c11127225 */ /* 0x004fc600078e00ff */
[----:B------:R-:W-:-:S09]  /*0330*/  IADD3 R18, P2, PT, R18, R11, RZ ;  /* 0x0000000b12127210 */ /* 0x000fd20007f5e0ff */
[----:B------:R-:W-:Y:S01]  /*0340*/  @P5 MOV R10, R18 ;  /* 0x00000012000a5202 */ /* 0x000fe20000000f00 */
[----:B------:R-:W-:Y:S01]  /*0350*/  IMAD.X R11, R19, 0x1, R23, P2 ;  /* 0x00000001130b7824 */ /* 0x000fe200010e0617 */
[C---:B------:R-:W-:Y:S01]  /*0360*/  ISETP.EQ.AND P2, PT, R22.reuse, 0x8, PT ;  /* 0x000000081600780c */ /* 0x040fe20003f42270 */
[--C-:B------:R-:W-:Y:S02]  /*0370*/  @P0 IMAD.MOV.U32 R5, RZ, RZ, R18.reuse ;  /* 0x000000ffff050224 */ /* 0x100fe400078e0012 */
[--C-:B------:R-:W-:Y:S02]  /*0380*/  @P1 IMAD.MOV.U32 R6, RZ, RZ, R18.reuse ;  /* 0x000000ffff061224 */ /* 0x100fe400078e0012 */
[--C-:B------:R-:W-:Y:S02]  /*0390*/  @P3 IMAD.MOV.U32 R8, RZ, RZ, R18.reuse ;  /* 0x000000ffff083224 */ /* 0x100fe400078e0012 */
[----:B------:R-:W-:Y:S02]  /*03a0*/  @P4 IMAD.MOV.U32 R9, RZ, RZ, R18 ;  /* 0x000000ffff094224 */ /* 0x000fe400078e0012 */
[----:B------:R-:W-:-:S04]  /*03b0*/  VIADD R22, R22, 0x4 ;  /* 0x0000000416167836 */ /* 0x000fc80000000000 */
[----:B------:R-:W-:Y:S01]  /*03c0*/  @P2 IMAD.MOV.U32 R7, RZ, RZ, R18 ;  /* 0x000000ffff072224 */ /* 0x000fe200078e0012 */
[----:B------:R-:W-:Y:S06]  /*03d0*/  BRA.U UP0, `(.L_x_1) ;  /* 0xfffffffd00a07547 */ /* 0x000fec000b83ffff */
[----:B------:R-:W-:-:S04]  /*03e0*/  SHF.R.U32.HI R16, RZ, 0x17, R13 ;  /* 0x00000017ff107819 */ /* 0x000fc8000001160d */
[C---:B------:R-:W-:Y:S02]  /*03f0*/  LOP3.LUT R12, R16.reuse, 0xe0, RZ, 0xc0, !PT ;  /* 0x000000e0100c7812 */ /* 0x040fe400078ec0ff */
[----:B------:R-:W-:-:S03]  /*0400*/  LOP3.LUT P6, RZ, R16, 0x1f, RZ, 0xc0, !PT ;  /* 0x0000001f10ff7812 */ /* 0x000fc600078cc0ff */
[----:B------:R-:W-:-:S05]  /*0410*/  VIADD R12, R12, 0xffffff80 ;  /* 0xffffff800c0c7836 */ /* 0x000fca0000000000 */
[----:B------:R-:W-:-:S05]  /*0420*/  SHF.R.U32.HI R12, RZ, 0x5, R12 ;  /* 0x00000005ff0c7819 */ /* 0x000fca000001160c */
[----:B------:R-:W-:-:S05]  /*0430*/  IMAD.U32 R22, R12, -0x4, RZ ;  /* 0xfffffffc0c167824 */ /* 0x000fca00078e00ff */
[C---:B------:R-:W-:Y:S02]  /*0440*/  ISETP.EQ.AND P3, PT, R22.reuse, -0x18, PT ;  /* 0xffffffe81600780c */ /* 0x040fe40003f62270 */
[C---:B------:R-:W-:Y:S02]  /*0450*/  ISETP.EQ.AND P4, PT, R22.reuse, -0x14, PT ;  /* 0xffffffec1600780c */ /* 0x040fe40003f82270 */
[C---:B------:R-:W-:Y:S02]  /*0460*/  ISETP.EQ.AND P0, PT, R22.reuse, -0x10, PT ;  /* 0xfffffff01600780c */ /* 0x040fe40003f02270 */
[C---:B------:R-:W-:Y:S02]  /*0470*/  ISETP.EQ.AND P1, PT, R22.reuse, -0xc, PT ;  /* 0xfffffff41600780c */ /* 0x040fe40003f22270 */
[C---:B------:R-:W-:Y:S02]  /*0480*/  ISETP.EQ.AND P2, PT, R22.reuse, -0x8, PT ;  /* 0xfffffff81600780c */ /* 0x040fe40003f42270 */
[----:B------:R-:W-:-:S03]  /*0490*/  ISETP.EQ.AND P5, PT, R22, 0x4, PT ;  /* 0x000000041600780c */ /* 0x000fc60003fa2270 */
[--C-:B------:R-:W-:Y:S01]  /*04a0*/  @P3 IMAD.MOV.U32 R12, RZ, RZ, R5.reuse ;  /* 0x000000ffff0c3224 */ /* 0x100fe200078e0005 */
[C---:B------:R-:W-:Y:S01]  /*04b0*/  ISETP.EQ.AND P3, PT, R22.reuse, -0x4, PT ;  /* 0xfffffffc1600780c */ /* 0x040fe20003f62270 */
[----:B------:R-:W-:Y:S02]  /*04c0*/  @P4 IMAD.MOV.U32 R17, RZ, RZ, R5 ;  /* 0x000000ffff114224 */ /* 0x000fe400078e0005 */
[----:B------:R-:W-:Y:S01]  /*04d0*/  @P4 IMAD.MOV.U32 R12, RZ, RZ, R6 ;  /* 0x000000ffff0c4224 */ /* 0x000fe200078e0006 */
[----:B------:R-:W-:Y:S01]  /*04e0*/  ISETP.EQ.AND P4, PT, R22, RZ, PT ;  /* 0x000000ff1600720c */ /* 0x000fe20003f82270 */
[--C-:B------:R-:W-:Y:S01]  /*04f0*/  @P0 IMAD.MOV.U32 R12, RZ, RZ, R7.reuse ;  /* 0x000000ffff0c0224 */ /* 0x100fe200078e0007 */
[----:B------:R-:W-:Y:S01]  /*0500*/  @P0 MOV R17, R6 ;  /* 0x0000000600110202 */ /* 0x000fe20000000f00 */
[----:B------:R-:W-:Y:S02]  /*0510*/  @P1 IMAD.MOV.U32 R17, RZ, RZ, R7 ;  /* 0x000000ffff111224 */ /* 0x000fe400078e0007 */
[----:B------:R-:W-:-:S02]  /*0520*/  @P2 IMAD.MOV.U32 R17, RZ, RZ, R8 ;  /* 0x000000ffff112224 */ /* 0x000fc400078e0008 */
[----:B------:R-:W-:Y:S02]  /*0530*/  @P1 IMAD.MOV.U32 R12, RZ, RZ, R8 ;  /* 0x000000ffff0c1224 */ /* 0x000fe400078e0008 */
[--C-:B------:R-:W-:Y:S02]  /*0540*/  @P3 IMAD.MOV.U32 R17, RZ, RZ, R9.reuse ;  /* 0x000000ffff113224 */ /* 0x100fe400078e0009 */
[----:B------:R-:W-:Y:S01]  /*0550*/  @P2 IMAD.MOV.U32 R12, RZ, RZ, R9 ;  /* 0x000000ffff0c2224 */ /* 0x000fe200078e0009 */
[----:B------:R-:W-:Y:S01]  /*0560*/  @P3 MOV R12, R10 ;  /* 0x0000000a000c3202 */ /* 0x000fe20000000f00 */
[----:B------:R-:W-:Y:S02]  /*0570*/  @P4 IMAD.MOV.U32 R17, RZ, RZ, R10 ;  /* 0x000000ffff114224 */ /* 0x000fe400078e000a */
[--C-:B------:R-:W-:Y:S02]  /*0580*/  @P5 IMAD.MOV.U32 R17, RZ, RZ, R11.reuse ;  /* 0x000000ffff115224 */ /* 0x100fe400078e000b */
[----:B------:R-:W-:-:S02]  /*0590*/  @P4 IMAD.MOV.U32 R12, RZ, RZ, R11 ;  /* 0x000000ffff0c4224 */ /* 0x000fc400078e000b */
[----:B------:R-:W-:Y:S01]  /*05a0*/  IMAD.MOV.U32 R18, RZ, RZ, R17 ;  /* 0x000000ffff127224 */ /* 0x000fe200078e0011 */
[----:B------:R-:W-:Y:S06]  /*05b0*/  @!P6 BRA `(.L_x_2) ;  /* 0x00000000002ce947 */ /* 0x000fec0003800000 */
[----:B------:R-:W-:Y:S01]  /*05c0*/  @P0 IMAD.MOV.U32 R19, RZ, RZ, R5 ;  /* 0x000000ffff130224 */ /* 0x000fe200078e0005 */
[----:B------:R-:W-:Y:S01]  /*05d0*/  ISETP.EQ.AND P0, PT, R22, 0x8, PT ;  /* 0x000000081600780c */ /* 0x000fe20003f02270 */
[----:B------:R-:W-:Y:S01]  /*05e0*/  @P1 IMAD.MOV.U32 R19, RZ, RZ, R6 ;  /* 0x000000ffff131224 */ /* 0x000fe200078e0006 */
[----:B------:R-:W-:Y:S01]  /*05f0*/  @P2 MOV R19, R7 ;  /* 0x0000000700132202 */ /* 0x000fe20000000f00 */
[----:B------:R-:W-:Y:S01]  /*0600*/  @P3 IMAD.MOV.U32 R19, RZ, RZ, R8 ;  /* 0x000000ffff133224 */ /* 0x000fe200078e0008 */
[----:B------:R-:W-:Y:S01]  /*0610*/  LOP3.LUT R17, R16, 0x1f, RZ, 0xc0, !PT ;  /* 0x0000001f10117812 */ /* 0x000fe200078ec0ff */
[----:B------:R-:W-:Y:S02]  /*0620*/  @P4 IMAD.MOV.U32 R19, RZ, RZ, R9 ;  /* 0x000000ffff134224 */ /* 0x000fe400078e0009 */
[----:B------:R-:W-:Y:S01]  /*0630*/  @P5 IMAD.MOV.U32 R19, RZ, RZ, R10 ;  /* 0x000000ffff135224 */ /* 0x000fe200078e000a */
[----:B------:R-:W-:-:S05]  /*0640*/  SHF.L.W.U32.HI R12, R18, R17, R12 ;  /* 0x00000011120c7219 */ /* 0x000fca0000010e0c */
[----:B------:R-:W-:-:S05]  /*0650*/  @P0 IMAD.MOV.U32 R19, RZ, RZ, R11 ;  /* 0x000000ffff130224 */ /* 0x000fca00078e000b */
[----:B------:R-:W-:-:S07]  /*0660*/  SHF.L.W.U32.HI R18, R19, R17, R18 ;  /* 0x0000001113127219 */ /* 0x000fce0000010e12 */
.L_x_2:
[C-C-:B------:R-:W-:Y:S01]  /*0670*/  SHF.L.W.U32.HI R11, R18.reuse, 0x2, R12.reuse ;  /* 0x00000002120b7819 */ /* 0x140fe20000010e0c */
[----:B------:R-:W-:Y:S01]  /*0680*/  IMAD.SHL.U32 R16, R18, 0x4, RZ ;  /* 0x0000000412107824 */ /* 0x000fe200078e00ff */
[----:B------:R-:W-:Y:S01]  /*0690*/  UMOV UR4, 0x54442d19 ;  /* 0x54442d1900047882 */ /* 0x000fe20000000000 */
[----:B------:R-:W-:Y:S01]  /*06a0*/  UMOV UR5, 0x3bf921fb ;  /* 0x3bf921fb00057882 */ /* 0x000fe20000000000 */
[----:B------:R-:W-:Y:S02]  /*06b0*/  SHF.R.S32.HI R17, RZ, 0x1f, R11 ;  /* 0x0000001fff117819 */ /* 0x000fe4000001140b */
[----:B------:R-:W-:Y:S02]  /*06c0*/  SHF.R.U32.HI R12, RZ, 0x1e, R12 ;  /* 0x0000001eff0c7819 */ /* 0x000fe4000001160c */
[C---:B------:R-:W-:Y:S02]  /*06d0*/  LOP3.LUT R16, R17.reuse, R16, RZ, 0x3c, !PT ;  /* 0x0000001011107212 */ /* 0x040fe400078e3cff */
[----:B------:R-:W-:-:S02]  /*06e0*/  LOP3.LUT R17, R17, R11, RZ, 0x3c, !PT ;  /* 0x0000000b11117212 */ /* 0x000fc400078e3cff */
[----:B------:R-:W-:Y:S02]  /*06f0*/  ISETP.GE.AND P0, PT, R13, RZ, PT ;  /* 0x000000ff0d00720c */ /* 0x000fe40003f06270 */
[C---:B------:R-:W-:Y:S02]  /*0700*/  LEA.HI R12, R11.reuse, R12, RZ, 0x1 ;  /* 0x0000000c0b0c7211 */ /* 0x040fe400078f08ff */
[----:B------:R-:W0:Y:S01]  /*0710*/  I2F.F64.S64 R16, R16 ;  /* 0x0000001000107312 */ /* 0x000e220000301c00 */
[----:B------:R-:W-:Y:S02]  /*0720*/  LOP3.LUT R22, R11, R13, RZ, 0x3c, !PT ;  /* 0x0000000d0b167212 */ /* 0x000fe400078e3cff */
[----:B------:R-:W-:Y:S02]  /*0730*/  IMAD.MOV R11, RZ, RZ, -R12 ;  /* 0x000000ffff0b7224 */ /* 0x000fe400078e0a0c */
[----:B------:R-:W-:-:S04]  /*0740*/  ISETP.GE.AND P1, PT, R22, RZ, PT ;  /* 0x000000ff1600720c */ /* 0x000fc80003f26270 */
[----:B------:R-:W-:Y:S01]  /*0750*/  @!P0 MOV R12, R11 ;  /* 0x0000000b000c8202 */ /* 0x000fe20000000f00 */
[----:B0-----:R-:W-:-:S10]  /*0760*/  DMUL R18, R16, UR4 ;  /* 0x0000000410127c28 */ /* 0x001fd40008000000 */
[----:B------:R-:W0:Y:S02]  /*0770*/  F2F.F32.F64 R18, R18 ;  /* 0x0000001200127310 */ /* 0x000e240000301000 */
[----:B0-----:R-:W-:-:S07]  /*0780*/  FSEL R17, -R18, R18, !P1 ;  /* 0x0000001212117208 */ /* 0x001fce0004800100 */
.L_x_0:
[----:B------:R-:W-:Y:S02]  /*0790*/  IMAD.MOV.U32 R11, RZ, RZ, 0x37cbac00 ;  /* 0x37cbac00ff0b7424 */ /* 0x000fe400078e00ff */
[----:B------:R-:W-:Y:S01]  /*07a0*/  FMUL R16, R17, R17 ;  /* 0x0000001111107220 */ /* 0x000fe20000400000 */
[----:B------:R-:W-:Y:S01]  /*07b0*/  LOP3.LUT R19, R12, 0x1, RZ, 0xc0, !PT ;  /* 0x000000010c137812 */ /* 0x000fe200078ec0ff */
[----:B------:R-:W-:Y:S01]  /*07c0*/  IMAD.MOV.U32 R23, RZ, RZ, 0x3c0885e4 ;  /* 0x3c0885e4ff177424 */ /* 0x000fe200078e00ff */
[----:B------:R-:W-:Y:S01]  /*07d0*/  FSETP.GE.AND P2, PT, |R13|, 105615, PT ;  /* 0x47ce47800d00780b */ /* 0x000fe20003f46200 */
[----:B------:R-:W-:Y:S01]  /*07e0*/  FFMA R18, R16, R11, -0.0013887860113754868507 ;  /* 0xbab607ed10127423 */ /* 0x000fe2000000000b */
[----:B------:R-:W-:Y:S01]  /*07f0*/  ISETP.NE.U32.AND P0, PT, R19, 0x1, PT ;  /* 0x000000011300780c */ /* 0x000fe20003f05070 */
[----:B------:R-:W-:Y:S02]  /*0800*/  VIADD R12, R12, 0x1 ;  /* 0x000000010c0c7836 */ /* 0x000fe40000000000 */
[----:B------:R-:W-:Y:S01]  /*0810*/  IMAD.MOV.U32 R22, RZ, RZ, 0x3e2aaaa8 ;  /* 0x3e2aaaa8ff167424 */ /* 0x000fe200078e00ff */
[----:B------:R-:W-:-:S02]  /*0820*/  FSEL R19, R18, -0.00019574658654164522886, P0 ;  /* 0xb94d415312137808 */ /* 0x000fc40000000000 */
[----:B------:R-:W-:Y:S02]  /*0830*/  FSEL R23, R23, 0.041666727513074874878, !P0 ;  /* 0x3d2aaabb17177808 */ /* 0x000fe40004000000 */
[----:B------:R-:W-:Y:S02]  /*0840*/  LOP3.LUT P1, RZ, R12, 0x2, RZ, 0xc0, !PT ;  /* 0x000000020cff7812 */ /* 0x000fe4000782c0ff */
[----:B------:R-:W-:Y:S01]  /*0850*/  FSEL R12, R17, 1, !P0 ;  /* 0x3f800000110c7808 */ /* 0x000fe20004000000 */
[----:B------:R-:W-:Y:S01]  /*0860*/  FFMA R19, R16, R19, R23 ;  /* 0x0000001310137223 */ /* 0x000fe20000000017 */
[----:B------:R-:W-:-:S03]  /*0870*/  FSEL R18, -R22, -0.4999999701976776123, !P0 ;  /* 0xbeffffff16127808 */ /* 0x000fc60004000100 */
[C---:B------:R-:W-:Y:S02]  /*0880*/  FFMA R17, R16.reuse, R12, RZ ;  /* 0x0000000c10117223 */ /* 0x040fe400000000ff */
[----:B------:R-:W-:-:S04]  /*0890*/  FFMA R18, R16, R19, R18 ;  /* 0x0000001310127223 */ /* 0x000fc80000000012 */
[----:B------:R-:W-:-:S04]  /*08a0*/  FFMA R12, R17, R18, R12 ;  /* 0x00000012110c7223 */ /* 0x000fc8000000000c */
[----:B------:R-:W-:Y:S01]  /*08b0*/  @P1 FADD R12, RZ, -R12 ;  /* 0x8000000cff0c1221 */ /* 0x000fe20000000000 */
[----:B------:R-:W-:Y:S06]  /*08c0*/  @!P2 BRA `(.L_x_3) ;  /* 0x000000040070a947 */ /* 0x000fec0003800000 */
[----:B------:R-:W-:-:S13]  /*08d0*/  FSETP.NEU.AND P0, PT, |R13|, +INF , PT ;  /* 0x7f8000000d00780b */ /* 0x000fda0003f0d200 */
[----:B------:R-:W-:Y:S01]  /*08e0*/  @!P0 FMUL R20, RZ, R13 ;  /* 0x0000000dff148220 */ /* 0x000fe20000400000 */
[----:B------:R-:W-:Y:S01]  /*08f0*/  @!P0 IMAD.MOV.U32 R21, RZ, RZ, RZ ;  /* 0x000000ffff158224 */ /* 0x000fe200078e00ff */
[----:B------:R-:W-:Y:S06]  /*0900*/  @!P0 BRA `(.L_x_3) ;  /* 0x0000000400608947 */ /* 0x000fec0003800000 */
[----:B------:R-:W-:Y:S02]  /*0910*/  IMAD.SHL.U32 R16, R13, 0x100, RZ ;  /* 0x000001000d107824 */ /* 0x000fe400078e00ff */
[----:B------:R-:W-:Y:S01]  /*0920*/  HFMA2 R23, -RZ, RZ, 0, 0 ;  /* 0x00000000ff177431 */ /* 0x000fe200000001ff */
[----:B------:R-:W-:Y:S01]  /*0930*/  CS2R R20, SRZ ;  /* 0x0000000000147805 */ /* 0x000fe2000001ff00 */
[----:B------:R-:W0:Y:S01]  /*0940*/  LDCU.64 UR8, c[0x4][URZ] ;  /* 0x01000000ff0877ac */ /* 0x000e220008000a00 */
[----:B------:R-:W-:Y:S01]  /*0950*/  LOP3.LUT R25, R16, 0x80000000, RZ, 0xfc, !PT ;  /* 0x8000000010197812 */ /* 0x000fe200078efcff */
[----:B------:R-:W-:-:S06]  /*0960*/  UMOV UR4, URZ ;  /* 0x000000ff00047c82 */ /* 0x000fcc0008000000 */
.L_x_4:
[----:B0-----:R-:W-:Y:S02]  /*0970*/  IMAD.U32 R16, RZ, RZ, UR8 ;  /* 0x00000008ff107e24 */ /* 0x001fe4000f8e00ff */
        /* <DEDUP_REMOVED lines=10> */
[----:B------:R-:W-:-:S02]  /*0a20*/  ISETP.EQ.AND P4, PT, R20, 0x10, PT ;  /* 0x000000101400780c */ /* 0x000fc40003f82270 */
[C---:B------:R-:W-:Y:S01]  /*0a30*/  ISETP.EQ.AND P5, PT, R20.reuse, 0x14, PT ;  /* 0x000000141400780c */ /* 0x040fe20003fa2270 */
[----:B------:R-:W-:Y:S02]  /*0a40*/  VIADD R20, R20, 0x4 ;  /* 0x0000000414147836 */ /* 0x000fe40000000000 */
[----:B--2---:R-:W-:-:S03]  /*0a50*/  IMAD.WIDE.U32 R18, R16, R25, RZ ;  /* 0x0000001910127225 */ /* 0x004fc600078e00ff */
[----:B------:R-:W-:-:S04]  /*0a60*/  IADD3 R18, P6, PT, R18, R21, RZ ;  /* 0x0000001512127210 */ /* 0x000fc80007fde0ff */
[----:B------:R-:W-:Y:S01]  /*0a70*/  @P3 MOV R8, R18 ;  /* 0x0000001200083202 */ /* 0x000fe20000000f00 */
[----:B------:R-:W-:Y:S02]  /*0a80*/  IMAD.X R21, R19, 0x1, R23, P6 ;  /* 0x0000000113157824 */ /* 0x000fe400030e0617 */
[--C-:B------:R-:W-:Y:S02]  /*0a90*/  @P0 IMAD.MOV.U32 R5, RZ, RZ, R18.reuse ;  /* 0x000000ffff050224 */ /* 0x100fe400078e0012 */
[--C-:B------:R-:W-:Y:S02]  /*0aa0*/  @P1 IMAD.MOV.U32 R6, RZ, RZ, R18.reuse ;  /* 0x000000ffff061224 */ /* 0x100fe400078e0012 */
[--C-:B------:R-:W-:Y:S02]  /*0ab0*/  @P2 IMAD.MOV.U32 R7, RZ, RZ, R18.reuse ;  /* 0x000000ffff072224 */ /* 0x100fe400078e0012 */
[--C-:B------:R-:W-:Y:S02]  /*0ac0*/  @P4 IMAD.MOV.U32 R9, RZ, RZ, R18.reuse ;  /* 0x000000ffff094224 */ /* 0x100fe400078e0012 */
        /* <DEDUP_REMOVED lines=13> */
[----:B------:R-:W-:-:S03]  /*0ba0*/  ISETP.EQ.AND P5, PT, R19, RZ, PT ;  /* 0x000000ff1300720c */ /* 0x000fc60003fa2270 */
[----:B------:R-:W-:Y:S01]  /*0bb0*/  @P3 IMAD.MOV.U32 R20, RZ, RZ, R5 ;  /* 0x000000ffff143224 */ /* 0x000fe200078e0005 */
[C---:B------:R-:W-:Y:S01]  /*0bc0*/  ISETP.EQ.AND P3, PT, R19.reuse, -0x4, PT ;  /* 0xfffffffc1300780c */ /* 0x040fe20003f62270 */
[--C-:B------:R-:W-:Y:S01]  /*0bd0*/  @P4 IMAD.MOV.U32 R20, RZ, RZ, R6.reuse ;  /* 0x000000ffff144224 */ /* 0x100fe200078e0006 */
[----:B------:R-:W-:Y:S01]  /*0be0*/  @P4 MOV R16, R5 ;  /* 0x0000000500104202 */ /* 0x000fe20000000f00 */
[----:B------:R-:W-:Y:S01]  /*0bf0*/  @P2 IMAD.MOV.U32 R16, RZ, RZ, R6 ;  /* 0x000000ffff102224 */ /* 0x000fe200078e0006 */
[----:B------:R-:W-:Y:S01]  /*0c00*/  ISETP.EQ.AND P4, PT, R19, 0x4, PT ;  /* 0x000000041300780c */ /* 0x000fe20003f82270 */
[--C-:B------:R-:W-:Y:S02]  /*0c10*/  @P2 IMAD.MOV.U32 R20, RZ, RZ, R7.reuse ;  /* 0x000000ffff142224 */ /* 0x100fe400078e0007 */
[----:B------:R-:W-:Y:S02]  /*0c20*/  @P1 IMAD.MOV.U32 R16, RZ, RZ, R7 ;  /* 0x000000ffff101224 */ /* 0x000fe400078e0007 */
[--C-:B------:R-:W-:Y:S01]  /*0c30*/  @P1 IMAD.MOV.U32 R20, RZ, RZ, R8.reuse ;  /* 0x000000ffff141224 */ /* 0x100fe200078e0008 */
[----:B------:R-:W-:Y:S01]  /*0c40*/  @P0 MOV R20, R9 ;  /* 0x0000000900140202 */ /* 0x000fe20000000f00 */
[----:B------:R-:W-:-:S02]  /*0c50*/  @P0 IMAD.MOV.U32 R16, RZ, RZ, R8 ;  /* 0x000000ffff100224 */ /* 0x000fc400078e0008 */
[----:B------:R-:W-:Y:S02]  /*0c60*/  @P3 IMAD.MOV.U32 R16, RZ, RZ, R9 ;  /* 0x000000ffff103224 */ /* 0x000fe400078e0009 */
[--C-:B------:R-:W-:Y:S02]  /*0c70*/  @P3 IMAD.MOV.U32 R20, RZ, RZ, R10.reuse ;  /* 0x000000ffff143224 */ /* 0x100fe400078e000a */
[----:B------:R-:W-:Y:S02]  /*0c80*/  @P5 IMAD.MOV.U32 R16, RZ, RZ, R10 ;  /* 0x000000ffff105224 */ /* 0x000fe400078e000a */
[--C-:B------:R-:W-:Y:S02]  /*0c90*/  @P5 IMAD.MOV.U32 R20, RZ, RZ, R21.reuse ;  /* 0x000000ffff145224 */ /* 0x100fe400078e0015 */
[----:B------:R-:W-:Y:S01]  /*0ca0*/  @P4 IMAD.MOV.U32 R16, RZ, RZ, R21 ;  /* 0x000000ffff104224 */ /* 0x000fe200078e0015 */
[----:B------:R-:W-:Y:S06]  /*0cb0*/  @!P6 BRA `(.L_x_5) ;  /* 0x00000000002ce947 */ /* 0x000fec0003800000 */
[----:B------:R-:W-:Y:S01]  /*0cc0*/  @P2 IMAD.MOV.U32 R17, RZ, RZ, R5 ;  /* 0x000000ffff112224 */ /* 0x000fe200078e0005 */
[----:B------:R-:W-:Y:S01]  /*0cd0*/  @P1 MOV R17, R6 ;  /* 0x0000000600111202 */ /* 0x000fe20000000f00 */
[----:B------:R-:W-:Y:S01]  /*0ce0*/  @P0 IMAD.MOV.U32 R17, RZ, RZ, R7 ;  /* 0x000000ffff110224 */ /* 0x000fe200078e0007 */
[----:B------:R-:W-:Y:S01]  /*0cf0*/  ISETP.EQ.AND P0, PT, R19, 0x8, PT ;  /* 0x000000081300780c */ /* 0x000fe20003f02270 */
[----:B------:R-:W-:Y:S01]  /*0d00*/  @P3 IMAD.MOV.U32 R17, RZ, RZ, R8 ;  /* 0x000000ffff113224 */ /* 0x000fe200078e0008 */
[----:B------:R-:W-:Y:S01]  /*0d10*/  LOP3.LUT R19, R18, 0x1f, RZ, 0xc0, !PT ;  /* 0x0000001f12137812 */ /* 0x000fe200078ec0ff */
[----:B------:R-:W-:Y:S02]  /*0d20*/  @P5 IMAD.MOV.U32 R17, RZ, RZ, R9 ;  /* 0x000000ffff115224 */ /* 0x000fe400078e0009 */
[----:B------:R-:W-:Y:S01]  /*0d30*/  @P4 IMAD.MOV.U32 R17, RZ, RZ, R10 ;  /* 0x000000ffff114224 */ /* 0x000fe200078e000a */
[----:B------:R-:W-:-:S07]  /*0d40*/  SHF.L.W.U32.HI R20, R16, R19, R20 ;  /* 0x0000001310147219 */ /* 0x000fce0000010e14 */
[----:B------:R-:W-:-:S05]  /*0d50*/  @P0 IMAD.MOV.U32 R17, RZ, RZ, R21 ;  /* 0x000000ffff110224 */ /* 0x000fca00078e0015 */
[----:B------:R-:W-:-:S07]  /*0d60*/  SHF.L.W.U32.HI R16, R17, R19, R16 ;  /* 0x0000001311107219 */ /* 0x000fce0000010e10 */
.L_x_5:
[C---:B------:R-:W-:Y:S01]  /*0d70*/  SHF.L.W.U32.HI R21, R16.reuse, 0x2, R20 ;  /* 0x0000000210157819 */ /* 0x040fe20000010e14 */
[----:B------:R-:W-:Y:S01]  /*0d80*/  IMAD.SHL.U32 R16, R16, 0x4, RZ ;  /* 0x0000000410107824 */ /* 0x000fe200078e00ff */
[----:B------:R-:W-:Y:S01]  /*0d90*/  UMOV UR4, 0x54442d19 ;  /* 0x54442d1900047882 */ /* 0x000fe20000000000 */
[----:B------:R-:W-:Y:S01]  /*0da0*/  UMOV UR5, 0x3bf921fb ;  /* 0x3bf921fb00057882 */ /* 0x000fe20000000000 */
[----:B------:R-:W-:Y:S02]  /*0db0*/  SHF.R.S32.HI R17, RZ, 0x1f, R21 ;  /* 0x0000001fff117819 */ /* 0x000fe40000011415 */
[----:B------:R-:W-:Y:S02]  /*0dc0*/  ISETP.GE.AND P1, PT, R13, RZ, PT ;  /* 0x000000ff0d00720c */ /* 0x000fe40003f26270 */
[C---:B------:R-:W-:Y:S02]  /*0dd0*/  LOP3.LUT R16, R17.reuse, R16, RZ, 0x3c, !PT ;  /* 0x0000001011107212 */ /* 0x040fe400078e3cff */
[----:B------:R-:W-:-:S02]  /*0de0*/  LOP3.LUT R17, R17, R21, RZ, 0x3c, !PT ;  /* 0x0000001511117212 */ /* 0x000fc400078e3cff */
[----:B------:R-:W-:Y:S02]  /*0df0*/  SHF.R.U32.HI R20, RZ, 0x1e, R20 ;  /* 0x0000001eff147819 */ /* 0x000fe40000011614 */
[C---:B------:R-:W-:Y:S02]  /*0e00*/  LOP3.LUT R13, R21.reuse, R13, RZ, 0x3c, !PT ;  /* 0x0000000d150d7212 */ /* 0x040fe400078e3cff */
[----:B------:R-:W0:Y:S01]  /*0e10*/  I2F.F64.S64 R16, R16 ;  /* 0x0000001000107312 */ /* 0x000e220000301c00 */
[----:B------:R-:W-:Y:S02]  /*0e20*/  LEA.HI R21, R21, R20, RZ, 0x1 ;  /* 0x0000001415157211 */ /* 0x000fe400078f08ff */
[----:B------:R-:W-:Y:S02]  /*0e30*/  ISETP.GE.AND P0, PT, R13, RZ, PT ;  /* 0x000000ff0d00720c */ /* 0x000fe40003f06270 */
[----:B------:R-:W-:-:S05]  /*0e40*/  IADD3 R13, PT, PT, -R21, RZ, RZ ;  /* 0x000000ff150d7210 */ /* 0x000fca0007ffe1ff */
[----:B------:R-:W-:Y:S01]  /*0e50*/  @!P1 IMAD.MOV.U32 R21, RZ, RZ, R13 ;  /* 0x000000ffff159224 */ /* 0x000fe200078e000d */
[----:B0-----:R-:W-:-:S10]  /*0e60*/  DMUL R18, R16, UR4 ;  /* 0x0000000410127c28 */ /* 0x001fd40008000000 */
[----:B------:R-:W0:Y:S02]  /*0e70*/  F2F.F32.F64 R18, R18 ;  /* 0x0000001200127310 */ /* 0x000e240000301000 */
[----:B0-----:R-:W-:-:S07]  /*0e80*/  FSEL R20, -R18, R18, !P0 ;  /* 0x0000001212147208 */ /* 0x001fce0004000100 */
.L_x_3:
[----:B------:R0:W2:Y:S01]  /*0e90*/  LDG.E R13, desc[UR6][R14.64+0x10] ;  /* 0x000010060e0d7981 */ /* 0x0000a2000c1e1900 */
[----:B------:R-:W-:Y:S01]  /*0ea0*/  LOP3.LUT R17, R21, 0x1, RZ, 0xc0, !PT ;  /* 0x0000000115117812 */ /* 0x000fe200078ec0ff */
[----:B------:R-:W-:Y:S01]  /*0eb0*/  FMUL R16, R20, R20 ;  /* 0x0000001414107220 */ /* 0x000fe20000400000 */
[----:B------:R-:W-:Y:S02]  /*0ec0*/  IMAD.MOV.U32 R18, RZ, RZ, 0x3effffff ;  /* 0x3effffffff127424 */ /* 0x000fe400078e00ff */
[----:B------:R-:W-:Y:S01]  /*0ed0*/  ISETP.NE.U32.AND P0, PT, R17, 0x1, PT ;  /* 0x000000011100780c */ /* 0x000fe20003f05070 */
[----:B------:R-:W-:Y:S01]  /*0ee0*/  FFMA R19, R16, R11, -0.0013887860113754868507 ;  /* 0xbab607ed10137423 */ /* 0x000fe2000000000b */
[----:B------:R-:W-:Y:S02]  /*0ef0*/  IMAD.MOV.U32 R17, RZ, RZ, 0x3d2aaabb ;  /* 0x3d2aaabbff117424 */ /* 0x000fe400078e00ff */
[----:B------:R-:W-:Y:S02]  /*0f00*/  FSEL R20, R20, 1, P0 ;  /* 0x3f80000014147808 */ /* 0x000fe40000000000 */
[----:B------:R-:W-:-:S02]  /*0f10*/  FSEL R19, R19, -0.00019574658654164522886, !P0 ;  /* 0xb94d415313137808 */ /* 0x000fc40004000000 */
[----:B------:R-:W-:Y:S02]  /*0f20*/  FSEL R17, R17, 0.0083327032625675201416, !P0 ;  /* 0x3c0885e411117808 */ /* 0x000fe40004000000 */
[----:B0-----:R-:W-:Y:S02]  /*0f30*/  FSEL R15, -R18, -0.16666662693023681641, !P0 ;  /* 0xbe2aaaa8120f7808 */ /* 0x001fe40004000100 */
[----:B------:R-:W-:Y:S01]  /*0f40*/  LOP3.LUT P0, RZ, R21, 0x2, RZ, 0xc0, !PT ;  /* 0x0000000215ff7812 */ /* 0x000fe2000780c0ff */
[----:B------:R-:W-:-:S04]  /*0f50*/  FFMA R17, R16, R19, R17 ;  /* 0x0000001310117223 */ /* 0x000fc80000000011 */
[C---:B------:R-:W-:Y:S01]  /*0f60*/  FFMA R17, R16.reuse, R17, R15 ;  /* 0x0000001110117223 */ /* 0x040fe2000000000f */
[----:B------:R-:W-:-:S04]  /*0f70*/  FFMA R15, R16, R20, RZ ;  /* 0x00000014100f7223 */ /* 0x000fc800000000ff */
[----:B------:R-:W-:-:S04]  /*0f80*/  FFMA R20, R15, R17, R20 ;  /* 0x000000110f147223 */ /* 0x000fc80000000014 */
[----:B------:R-:W-:Y:S01]  /*0f90*/  @P0 FADD R20, RZ, -R20 ;  /* 0x80000014ff140221 */ /* 0x000fe20000000000 */
[C---:B--2---:R-:W-:Y:S01]  /*0fa0*/  FMUL R22, R13.reuse, 0.63661974668502807617 ;  /* 0x3f22f9830d167820 */ /* 0x044fe20000400000 */
[----:B------:R-:W-:-:S05]  /*0fb0*/  FSETP.GE.AND P1, PT, |R13|, 105615, PT ;  /* 0x47ce47800d00780b */ /* 0x000fca0003f26200 */
[----:B------:R-:W0:Y:S02]  /*0fc0*/  F2I.NTZ R22, R22 ;  /* 0x0000001600167305 */ /* 0x000e240000203100 */
[----:B0-----:R-:W-:-:S05]  /*0fd0*/  I2FP.F32.S32 R14, R22 ;  /* 0x00000016000e7245 */ /* 0x001fca0000201400 */
[----:B------:R-:W-:-:S04]  /*0fe0*/  FFMA R19, R14, -1.5707962512969970703, R13 ;  /* 0xbfc90fda0e137823 */ /* 0x000fc8000000000d */
[----:B------:R-:W-:-:S04]  /*0ff0*/  FFMA R19, R14, -7.5497894158615963534e-08, R19 ;  /* 0xb3a221680e137823 */ /* 0x000fc80000000013 */
[----:B------:R-:W-:Y:S01]  /*1000*/  FFMA R21, R14, -5.3903029534742383927e-15, R19 ;  /* 0xa7c234c50e157823 */ /* 0x000fe20000000013 */
[----:B------:R-:W-:Y:S01]  /*1010*/  IMAD.MOV.U32 R19, RZ, RZ, R22 ;  /* 0x000000ffff137224 */ /* 0x000fe200078e0016 */
[----:B------:R-:W-:Y:S02]  /*1020*/  P2R R14, PR, RZ, 0x2 ;  /* 0x00000002ff0e7803 */ /* 0x000fe40000000000 */
[----:B------:R-:W-:Y:S01]  /*1030*/  IMAD.MOV.U32 R15, RZ, RZ, R21 ;  /* 0x000000ffff0f7224 */ /* 0x000fe200078e0015 */
[----:B------:R-:W-:Y:S06]  /*1040*/  @!P1 BRA `(.L_x_6) ;  /* 0x0000000400749947 */ /* 0x000fec0003800000 */
[----:B------:R-:W-:-:S13]  /*1050*/  FSETP.NEU.AND P0, PT, |R13|, +INF , PT ;  /* 0x7f8000000d00780b */ /* 0x000fda0003f0d200 */
[----:B------:R-:W-:Y:S01]  /*1060*/  @!P0 FMUL R15, RZ, R13 ;  /* 0x0000000dff0f8220 */ /* 0x000fe20000400000 */
[----:B------:R-:W-:Y:S01]  /*1070*/  @!P0 IMAD.MOV.U32 R22, RZ, RZ, RZ ;  /* 0x000000ffff168224 */ /* 0x000fe200078e00ff */
[----:B------:R-:W-:Y:S06]  /*1080*/  @!P0 BRA `(.L_x_6) ;  /* 0x0000000400648947 */ /* 0x000fec0003800000 */
[----:B------:R-:W-:Y:S01]  /*1090*/  SHF.L.U32 R14, R13, 0x8, RZ ;  /* 0x000000080d0e7819 */ /* 0x000fe200000006ff */
[----:B------:R-:W-:Y:S01]  /*10a0*/  IMAD.MOV.U32 R23, RZ, RZ, RZ ;  /* 0x000000ffff177224 */ /* 0x000fe200078e00ff */
[----:B------:R-:W-:Y:S01]  /*10b0*/  CS2R R24, SRZ ;  /* 0x0000000000187805 */ /* 0x000fe2000001ff00 */
[----:B------:R-:W0:Y:S01]  /*10c0*/  LDCU.64 UR8, c[0x4][URZ] ;  /* 0x01000000ff0877ac */ /* 0x000e220008000a00 */
[----:B------:R-:W-:Y:S01]  /*10d0*/  LOP3.LUT R22, R14, 0x80000000, RZ, 0xfc, !PT ;  /* 0x800000000e167812 */ /* 0x000fe200078efcff */
[----:B------:R-:W-:-:S06]  /*10e0*/  UMOV UR4, URZ ;  /* 0x000000ff00047c82 */ /* 0x000fcc0008000000 */
.L_x_7:
        /* <DEDUP_REMOVED lines=13> */
[----:B------:R-:W-:-:S05]  /*11c0*/  IADD3 R16, P2, PT, R16, R23, RZ ;  /* 0x0000001710107210 */ /* 0x000fca0007f5e0ff */
[----:B------:R-:W-:Y:S01]  /*11d0*/  IMAD.X R23, R17, 0x1, R25, P2 ;  /* 0x0000000111177824 */ /* 0x000fe200010e0619 */
[----:B------:R-:W-:Y:S01]  /*11e0*/  ISETP.EQ.AND P2, PT, R24, 0x8, PT ;  /* 0x000000081800780c */ /* 0x000fe20003f42270 */
[--C-:B------:R-:W-:Y:S02]  /*11f0*/  @P0 IMAD.MOV.U32 R5, RZ, RZ, R16.reuse ;  /* 0x000000ffff050224 */ /* 0x100fe400078e0010 */
[--C-:B------:R-:W-:Y:S02]  /*1200*/  @P1 IMAD.MOV.U32 R6, RZ, RZ, R16.reuse ;  /* 0x000000ffff061224 */ /* 0x100fe400078e0010 */
[--C-:B------:R-:W-:Y:S02]  /*1210*/  @P3 IMAD.MOV.U32 R8, RZ, RZ, R16.reuse ;  /* 0x000000ffff083224 */ /* 0x100fe400078e0010 */
[--C-:B------:R-:W-:Y:S02]  /*1220*/  @P4 IMAD.MOV.U32 R9, RZ, RZ, R16.reuse ;  /* 0x000000ffff094224 */ /* 0x100fe400078e0010 */
[----:B------:R-:W-:-:S02]  /*1230*/  @P5 IMAD.MOV.U32 R10, RZ, RZ, R16 ;  /* 0x000000ffff0a5224 */ /* 0x000fc400078e0010 */
[----:B------:R-:W-:Y:S02]  /*1240*/  VIADD R24, R24, 0x4 ;  /* 0x0000000418187836 */ /* 0x000fe40000000000 */
[----:B------:R-:W-:Y:S01]  /*1250*/  @P2 MOV R7, R16 ;  /* 0x0000001000072202 */ /* 0x000fe20000000f00 */
        /* <DEDUP_REMOVED lines=13> */
[----:B------:R-:W-:Y:S02]  /*1330*/  @P3 MOV R22, R5 ;  /* 0x0000000500163202 */ /* 0x000fe40000000f00 */
[----:B------:R-:W-:Y:S01]  /*1340*/  @P4 IMAD.MOV.U32 R15, RZ, RZ, R5 ;  /* 0x000000ffff0f4224 */ /* 0x000fe200078e0005 */
[C---:B------:R-:W-:Y:S01]  /*1350*/  ISETP.EQ.AND P3, PT, R24.reuse, -0x4, PT ;  /* 0xfffffffc1800780c */ /* 0x040fe20003f62270 */
[--C-:B------:R-:W-:Y:S01]  /*1360*/  @P4 IMAD.MOV.U32 R22, RZ, RZ, R6.reuse ;  /* 0x000000ffff164224 */ /* 0x100fe200078e0006 */
[----:B------:R-:W-:Y:S01]  /*1370*/  ISETP.EQ.AND P4, PT, R24, RZ, PT ;  /* 0x000000ff1800720c */ /* 0x000fe20003f82270 */
        /* <DEDUP_REMOVED lines=8> */
[----:B------:R-:W-:Y:S02]  /*1400*/  @P5 IMAD.MOV.U32 R15, RZ, RZ, R23 ;  /* 0x000000ffff0f5224 */ /* 0x000fe400078e0017 */
[----:B------:R-:W-:-:S02]  /*1410*/  @P3 IMAD.MOV.U32 R22, RZ, RZ, R10 ;  /* 0x000000ffff163224 */ /* 0x000fc400078e000a */
[----:B------:R-:W-:Y:S01]  /*1420*/  @P4 IMAD.MOV.U32 R22, RZ, RZ, R23 ;  /* 0x000000ffff164224 */ /* 0x000fe200078e0017 */
[----:B------:R-:W-:Y:S01]  /*1430*/  MOV R16, R15 ;  /* 0x0000000f00107202 */ /* 0x000fe20000000f00 */
[----:B------:R-:W-:Y:S06]  /*1440*/  @!P6 BRA `(.L_x_8) ;  /* 0x00000000002ce947 */ /* 0x000fec0003800000 */
[----:B------:R-:W-:Y:S01]  /*1450*/  @P0 IMAD.MOV.U32 R17, RZ, RZ, R5 ;  /* 0x000000ffff110224 */ /* 0x000fe200078e0005 */
[----:B------:R-:W-:Y:S01]  /*1460*/  ISETP.EQ.AND P0, PT, R24, 0x8, PT ;  /* 0x000000081800780c */ /* 0x000fe20003f02270 */
[----:B------:R-:W-:Y:S01]  /*1470*/  @P1 IMAD.MOV.U32 R17, RZ, RZ, R6 ;  /* 0x000000ffff111224 */ /* 0x000fe200078e0006 */
[----:B------:R-:W-:Y:S01]  /*1480*/  LOP3.LUT R15, R14, 0x1f, RZ, 0xc0, !PT ;  /* 0x0000001f0e0f7812 */ /* 0x000fe200078ec0ff */
[----:B------:R-:W-:Y:S02]  /*1490*/  @P2 IMAD.MOV.U32 R17, RZ, RZ, R7 ;  /* 0x000000ffff112224 */ /* 0x000fe400078e0007 */
[----:B------:R-:W-:Y:S01]  /*14a0*/  @P3 IMAD.MOV.U32 R17, RZ, RZ, R8 ;  /* 0x000000ffff113224 */ /* 0x000fe200078e0008 */
[----:B------:R-:W-:Y:S01]  /*14b0*/  SHF.L.W.U32.HI R22, R16, R15, R22 ;  /* 0x0000000f10167219 */ /* 0x000fe20000010e16 */
[----:B------:R-:W-:Y:S02]  /*14c0*/  @P4 IMAD.MOV.U32 R17, RZ, RZ, R9 ;  /* 0x000000ffff114224 */ /* 0x000fe400078e0009 */
[----:B------:R-:W-:-:S04]  /*14d0*/  @P5 IMAD.MOV.U32 R17, RZ, RZ, R10 ;  /* 0x000000ffff115224 */ /* 0x000fc800078e000a */
[----:B------:R-:W-:-:S04]  /*14e0*/  @P0 MOV R17, R23 ;  /* 0x0000001700110202 */ /* 0x000fc80000000f00 */
[----:B------:R-:W-:-:S07]  /*14f0*/  SHF.L.W.U32.HI R16, R17, R15, R16 ;  /* 0x0000000f11107219 */ /* 0x000fce0000010e10 */
.L_x_8:
        /* <DEDUP_REMOVED lines=12> */
[----:B------:R-:W-:-:S03]  /*15c0*/  ISETP.GE.AND P1, PT, R25, RZ, PT ;  /* 0x000000ff1900720c */ /* 0x000fc60003f26270 */
[----:B------:R-:W-:-:S04]  /*15d0*/  IMAD.MOV R23, RZ, RZ, -R22 ;  /* 0x000000ffff177224 */ /* 0x000fc800078e0a16 */
[----:B------:R-:W-:Y:S01]  /*15e0*/  @!P0 IMAD.MOV.U32 R22, RZ, RZ, R23 ;  /* 0x000000ffff168224 */ /* 0x000fe200078e0017 */
[----:B0-----:R-:W-:-:S10]  /*15f0*/  DMUL R16, R14, UR4 ;  /* 0x000000040e107c28 */ /* 0x001fd40008000000 */
[----:B------:R-:W0:Y:S02]  /*1600*/  F2F.F32.F64 R16, R16 ;  /* 0x0000001000107310 */ /* 0x000e240000301000 */
[----:B0-----:R-:W-:-:S07]  /*1610*/  FSEL R15, -R16, R16, !P1 ;  /* 0x00000010100f7208 */ /* 0x001fce0004800100 */
.L_x_6:
[----:B------:R-:W-:Y:S01]  /*1620*/  FMUL R14, R15, R15 ;  /* 0x0000000f0f0e7220 */ /* 0x000fe20000400000 */
[----:B------:R-:W-:Y:S01]  /*1630*/  LOP3.LUT R17, R22, 0x1, RZ, 0xc0, !PT ;  /* 0x0000000116117812 */ /* 0x000fe200078ec0ff */
[----:B------:R-:W-:Y:S01]  /*1640*/  IMAD.MOV.U32 R25, RZ, RZ, 0x3c0885e4 ;  /* 0x3c0885e4ff197424 */ /* 0x000fe200078e00ff */
[----:B------:R-:W-:Y:S01]  /*1650*/  FSETP.GE.AND P2, PT, |R13|, 105615, PT ;  /* 0x47ce47800d00780b */ /* 0x000fe20003f46200 */
[----:B------:R-:W-:Y:S01]  /*1660*/  FFMA R16, R14, R11, -0.0013887860113754868507 ;  /* 0xbab607ed0e107423 */ /* 0x000fe2000000000b */
[----:B------:R-:W-:Y:S01]  /*1670*/  ISETP.NE.U32.AND P0, PT, R17, 0x1, PT ;  /* 0x000000011100780c */ /* 0x000fe20003f05070 */
[----:B------:R-:W-:Y:S01]  /*1680*/  VIADD R23, R22, 0x1 ;  /* 0x0000000116177836 */ /* 0x000fe20000000000 */
[----:B------:R-:W-:Y:S02]  /*1690*/  MOV R22, 0x3e2aaaa8 ;  /* 0x3e2aaaa800167802 */ /* 0x000fe40000000f00 */
[----:B------:R-:W-:Y:S02]  /*16a0*/  FSEL R17, R16, -0.00019574658654164522886, P0 ;  /* 0xb94d415310117808 */ /* 0x000fe40000000000 */
[----:B------:R-:W-:-:S02]  /*16b0*/  FSEL R25, R25, 0.041666727513074874878, !P0 ;  /* 0x3d2aaabb19197808 */ /* 0x000fc40004000000 */
        /* <DEDUP_REMOVED lines=13> */
[----:B------:R-:W-:Y:S01]  /*1790*/  IMAD.SHL.U32 R14, R13, 0x100, RZ ;  /* 0x000001000d0e7824 */ /* 0x000fe200078e00ff */
[----:B------:R-:W0:Y:S01]  /*17a0*/  LDCU.64 UR8, c[0x4][URZ] ;  /* 0x01000000ff0877ac */ /* 0x000e220008000a00 */
[----:B------:R-:W-:Y:S02]  /*17b0*/  IMAD.MOV.U32 R21, RZ, RZ, RZ ;  /* 0x000000ffff157224 */ /* 0x000fe400078e00ff */
[----:B------:R-:W-:Y:S01]  /*17c0*/  IMAD.MOV.U32 R19, RZ, RZ, RZ ;  /* 0x000000ffff137224 */ /* 0x000fe200078e00ff */
[----:B------:R-:W-:Y:S01]  /*17d0*/  LOP3.LUT R25, R14, 0x80000000, RZ, 0xfc, !PT ;  /* 0x800000000e197812 */ /* 0x000fe200078efcff */
[----:B------:R-:W-:Y:S01]  /*17e0*/  IMAD.MOV.U32 R22, RZ, RZ, RZ ;  /* 0x000000ffff167224 */ /* 0x000fe200078e00ff */
[----:B------:R-:W-:-:S06]  /*17f0*/  UMOV UR4, URZ ;  /* 0x000000ff00047c82 */ /* 0x000fcc0008000000 */
.L_x_10:
        /* <DEDUP_REMOVED lines=36> */
[----:B------:R-:W-:Y:S02]  /*1a40*/  @P3 MOV R19, R5 ;  /* 0x0000000500133202 */ /* 0x000fe40000000f00 */
[C---:B------:R-:W-:Y:S01]  /*1a50*/  ISETP.EQ.AND P3, PT, R17.reuse, -0x4, PT ;  /* 0xfffffffc1100780c */ /* 0x040fe20003f62270 */
[----:B------:R-:W-:Y:S02]  /*1a60*/  @P4 IMAD.MOV.U32 R14, RZ, RZ, R5 ;  /* 0x000000ffff0e4224 */ /* 0x000fe400078e0005 */
[--C-:B------:R-:W-:Y:S01]  /*1a70*/  @P4 IMAD.MOV.U32 R19, RZ, RZ, R6.reuse ;  /* 0x000000ffff134224 */ /* 0x100fe200078e0006 */
[----:B------:R-:W-:Y:S01]  /*1a80*/  ISETP.EQ.AND P4, PT, R17, 0x4, PT ;  /* 0x000000041100780c */ /* 0x000fe20003f82270 */
[----:B------:R-:W-:Y:S02]  /*1a90*/  @P2 IMAD.MOV.U32 R14, RZ, RZ, R6 ;  /* 0x000000ffff0e2224 */ /* 0x000fe400078e0006 */
[--C-:B------:R-:W-:Y:S01]  /*1aa0*/  @P2 IMAD.MOV.U32 R19, RZ, RZ, R7.reuse ;  /* 0x000000ffff132224 */ /* 0x100fe200078e0007 */
[----:B------:R-:W-:Y:S01]  /*1ab0*/  @P1 MOV R19, R8 ;  /* 0x0000000800131202 */ /* 0x000fe20000000f00 */
[----:B------:R-:W-:-:S02]  /*1ac0*/  @P1 IMAD.MOV.U32 R14, RZ, RZ, R7 ;  /* 0x000000ffff0e1224 */ /* 0x000fc400078e0007 */
[----:B------:R-:W-:Y:S02]  /*1ad0*/  @P0 IMAD.MOV.U32 R14, RZ, RZ, R8 ;  /* 0x000000ffff0e0224 */ /* 0x000fe400078e0008 */
[--C-:B------:R-:W-:Y:S02]  /*1ae0*/  @P0 IMAD.MOV.U32 R19, RZ, RZ, R9.reuse ;  /* 0x000000ffff130224 */ /* 0x100fe400078e0009 */
[----:B------:R-:W-:Y:S02]  /*1af0*/  @P3 IMAD.MOV.U32 R14, RZ, RZ, R9 ;  /* 0x000000ffff0e3224 */ /* 0x000fe400078e0009 */
[--C-:B------:R-:W-:Y:S01]  /*1b00*/  @P3 IMAD.MOV.U32 R19, RZ, RZ, R10.reuse ;  /* 0x000000ffff133224 */ /* 0x100fe200078e000a */
[----:B------:R-:W-:Y:S01]  /*1b10*/  @P5 MOV R19, R21 ;  /* 0x0000001500135202 */ /* 0x000fe20000000f00 */
[----:B------:R-:W-:Y:S02]  /*1b20*/  @P5 IMAD.MOV.U32 R14, RZ, RZ, R10 ;  /* 0x000000ffff0e5224 */ /* 0x000fe400078e000a */
[----:B------:R-:W-:Y:S01]  /*1b30*/  @P4 IMAD.MOV.U32 R14, RZ, RZ, R21 ;  /* 0x000000ffff0e4224 */ /* 0x000fe200078e0015 */
[----:B------:R-:W-:Y:S06]  /*1b40*/  @!P6 BRA `(.L_x_11) ;  /* 0x00000000002ce947 */ /* 0x000fec0003800000 */
[----:B------:R-:W-:Y:S01]  /*1b50*/  @P2 IMAD.MOV.U32 R15, RZ, RZ, R5 ;  /* 0x000000ffff0f2224 */ /* 0x000fe200078e0005 */
[----:B------:R-:W-:Y:S01]  /*1b60*/  LOP3.LUT R16, R16, 0x1f, RZ, 0xc0, !PT ;  /* 0x0000001f10107812 */ /* 0x000fe200078ec0ff */
[----:B------:R-:W-:Y:S02]  /*1b70*/  @P1 IMAD.MOV.U32 R15, RZ, RZ, R6 ;  /* 0x000000ffff0f1224 */ /* 0x000fe400078e0006 */
[----:B------:R-:W-:Y:S01]  /*1b80*/  @P0 IMAD.MOV.U32 R15, RZ, RZ, R7 ;  /* 0x000000ffff0f0224 */ /* 0x000fe200078e0007 */
[----:B------:R-:W-:Y:S01]  /*1b90*/  ISETP.EQ.AND P0, PT, R17, 0x8, PT ;  /* 0x000000081100780c */ /* 0x000fe20003f02270 */
[----:B------:R-:W-:Y:S01]  /*1ba0*/  @P3 IMAD.MOV.U32 R15, RZ, RZ, R8 ;  /* 0x000000ffff0f3224 */ /* 0x000fe200078e0008 */
[----:B------:R-:W-:Y:S01]  /*1bb0*/  @P5 MOV R15, R9 ;  /* 0x00000009000f5202 */ /* 0x000fe20000000f00 */
[----:B------:R-:W-:Y:S01]  /*1bc0*/  @P4 IMAD.MOV.U32 R15, RZ, RZ, R10 ;  /* 0x000000ffff0f4224 */ /* 0x000fe200078e000a */
[----:B------:R-:W-:-:S09]  /*1bd0*/  SHF.L.W.U32.HI R19, R14, R16, R19 ;  /* 0x000000100e137219 */ /* 0x000fd20000010e13 */
[----:B------:R-:W-:-:S05]  /*1be0*/  @P0 IMAD.MOV.U32 R15, RZ, RZ, R21 ;  /* 0x000000ffff0f0224 */ /* 0x000fca00078e0015 */
[----:B------:R-:W-:-:S07]  /*1bf0*/  SHF.L.W.U32.HI R14, R15, R16, R14 ;  /* 0x000000100f0e7219 */ /* 0x000fce0000010e0e */
.L_x_11:
        /* <DEDUP_REMOVED lines=18> */
.L_x_9:
[----:B------:R-:W0:Y:S02]  /*1d20*/  LDC.64 R14, c[0x0][0x390] ;  /* 0x0000e400ff0e7b82 */ /* 0x000e240000000a00 */
[----:B0-----:R-:W2:Y:S01]  /*1d30*/  LDG.E R13, desc[UR6][R14.64+0x14] ;  /* 0x000014060e0d7981 */ /* 0x001ea2000c1e1900 */
[----:B------:R-:W-:Y:S01]  /*1d40*/  FMUL R16, R21, R21 ;  /* 0x0000001515107220 */ /* 0x000fe20000400000 */
[----:B------:R-:W-:-:S03]  /*1d50*/  LOP3.LUT R17, R19, 0x1, RZ, 0xc0, !PT ;  /* 0x0000000113117812 */ /* 0x000fc600078ec0ff */
[----:B------:R-:W-:Y:S01]  /*1d60*/  FFMA R11, R16, R11, -0.0013887860113754868507 ;  /* 0xbab607ed100b7423 */ /* 0x000fe2000000000b */
[----:B------:R-:W-:Y:S02]  /*1d70*/  ISETP.NE.U32.AND P0, PT, R17, 0x1, PT ;  /* 0x000000011100780c */ /* 0x000fe40003f05070 */
[----:B------:R-:W-:Y:S02]  /*1d80*/  MOV R17, 0x3d2aaabb ;  /* 0x3d2aaabb00117802 */ /* 0x000fe40000000f00 */
[----:B------:R-:W-:Y:S02]  /*1d90*/  FSEL R11, R11, -0.00019574658654164522886, !P0 ;  /* 0xb94d41530b0b7808 */ /* 0x000fe40004000000 */
[----:B------:R-:W-:Y:S02]  /*1da0*/  FSEL R17, R17, 0.0083327032625675201416, !P0 ;  /* 0x3c0885e411117808 */ /* 0x000fe40004000000 */
[----:B------:R-:W-:Y:S02]  /*1db0*/  FSEL R25, -R18, -0.16666662693023681641, !P0 ;  /* 0xbe2aaaa812197808 */ /* 0x000fe40004000100 */
[----:B------:R-:W-:Y:S01]  /*1dc0*/  FSEL R21, R21, 1, P0 ;  /* 0x3f80000015157808 */ /* 0x000fe20000000000 */
[----:B------:R-:W-:Y:S01]  /*1dd0*/  FFMA R11, R16, R11, R17 ;  /* 0x0000000b100b7223 */ /* 0x000fe20000000011 */
[----:B------:R-:W-:-:S03]  /*1de0*/  LOP3.LUT P0, RZ, R19, 0x2, RZ, 0xc0, !PT ;  /* 0x0000000213ff7812 */ /* 0x000fc6000780c0ff */
[C---:B------:R-:W-:Y:S01]  /*1df0*/  FFMA R11, R16.reuse, R11, R25 ;  /* 0x0000000b100b7223 */ /* 0x040fe20000000019 */
[----:B------:R-:W-:-:S04]  /*1e00*/  FFMA R16, R16, R21, RZ ;  /* 0x0000001510107223 */ /* 0x000fc800000000ff */
[----:B------:R-:W-:-:S05]  /*1e10*/  FFMA R21, R16, R11, R21 ;  /* 0x0000000b10157223 */ /* 0x000fca0000000015 */
[----:B------:R-:W-:Y:S01]  /*1e20*/  @P0 FADD R21, RZ, -R21 ;  /* 0x80000015ff150221 */ /* 0x000fe20000000000 */
[C---:B--2---:R-:W-:Y:S01]  /*1e30*/  FMUL R24, R13.reuse, 0.63661974668502807617 ;  /* 0x3f22f9830d187820 */ /* 0x044fe20000400000 */
[----:B------:R-:W-:-:S04]  /*1e40*/  FSETP.GE.AND P1, PT, |R13|, 105615, PT ;  /* 0x47ce47800d00780b */ /* 0x000fc80003f26200 */
[----:B------:R-:W-:Y:S01]  /*1e50*/  P2R R11, PR, RZ, 0x2 ;  /* 0x00000002ff0b7803 */ /* 0x000fe20000000000 */
[----:B------:R-:W0:Y:S02]  /*1e60*/  F2I.NTZ R24, R24 ;  /* 0x0000001800187305 */ /* 0x000e240000203100 */
[----:B0-----:R-:W-:Y:S01]  /*1e70*/  I2FP.F32.S32 R14, R24 ;  /* 0x00000018000e7245 */ /* 0x001fe20000201400 */
[----:B------:R-:W-:-:S04]  /*1e80*/  IMAD.MOV.U32 R18, RZ, RZ, R24 ;  /* 0x000000ffff127224 */ /* 0x000fc800078e0018 */
[----:B------:R-:W-:-:S04]  /*1e90*/  FFMA R15, R14, -1.5707962512969970703, R13 ;  /* 0xbfc90fda0e0f7823 */ /* 0x000fc8000000000d */
[----:B------:R-:W-:-:S04]  /*1ea0*/  FFMA R15, R14, -7.5497894158615963534e-08, R15 ;  /* 0xb3a221680e0f7823 */ /* 0x000fc8000000000f */
[----:B------:R-:W-:-:S04]  /*1eb0*/  FFMA R19, R14, -5.3903029534742383927e-15, R15 ;  /* 0xa7c234c50e137823 */ /* 0x000fc8000000000f */
        /* <DEDUP_REMOVED lines=12> */
.L_x_13:
[----:B0-----:R-:W-:Y:S01]  /*1f80*/  IMAD.U32 R15, RZ, RZ, UR9 ;  /* 0x00000009ff0f7e24 */ /* 0x001fe2000f8e00ff */
[----:B------:R-:W-:-:S05]  /*1f90*/  MOV R14, UR8 ;  /* 0x00000008000e7c02 */ /* 0x000fca0008000f00 */
        /* <DEDUP_REMOVED lines=40> */
[----:B------:R-:W-:Y:S02]  /*2220*/  @P1 IMAD.MOV.U32 R15, RZ, RZ, R7 ;  /* 0x000000ffff0f1224 */ /* 0x000fe400078e0007 */
[----:B------:R-:W-:-:S02]  /*2230*/  @P2 IMAD.MOV.U32 R15, RZ, RZ, R8 ;  /* 0x000000ffff0f2224 */ /* 0x000fc400078e0008 */
[----:B------:R-:W-:Y:S01]  /*2240*/  @P0 IMAD.MOV.U32 R22, RZ, RZ, R7 ;  /* 0x000000ffff160224 */ /* 0x000fe200078e0007 */
[----:B------:R-:W-:Y:S01]  /*2250*/  @P1 MOV R22, R8 ;  /* 0x0000000800161202 */ /* 0x000fe20000000f00 */
[--C-:B------:R-:W-:Y:S02]  /*2260*/  @P2 IMAD.MOV.U32 R22, RZ, RZ, R9.reuse ;  /* 0x000000ffff162224 */ /* 0x100fe400078e0009 */
[----:B------:R-:W-:Y:S02]  /*2270*/  @P3 IMAD.MOV.U32 R15, RZ, RZ, R9 ;  /* 0x000000ffff0f3224 */ /* 0x000fe400078e0009 */
[--C-:B------:R-:W-:Y:S02]  /*2280*/  @P4 IMAD.MOV.U32 R15, RZ, RZ, R10.reuse ;  /* 0x000000ffff0f4224 */ /* 0x100fe400078e000a */
[----:B------:R-:W-:Y:S02]  /*2290*/  @P5 IMAD.MOV.U32 R15, RZ, RZ, R11 ;  /* 0x000000ffff0f5224 */ /* 0x000fe400078e000b */
[----:B------:R-:W-:Y:S01]  /*22a0*/  @P3 IMAD.MOV.U32 R22, RZ, RZ, R10 ;  /* 0x000000ffff163224 */ /* 0x000fe200078e000a */
[----:B------:R-:W-:Y:S01]  /*22b0*/  @P4 MOV R22, R11 ;  /* 0x0000000b00164202 */ /* 0x000fe20000000f00 */
[----:B------:R-:W-:Y:S01]  /*22c0*/  IMAD.MOV.U32 R16, RZ, RZ, R15 ;  /* 0x000000ffff107224 */ /* 0x000fe200078e000f */
[----:B------:R-:W-:Y:S06]  /*22d0*/  @!P6 BRA `(.L_x_14) ;  /* 0x00000000002ce947 */ /* 0x000fec0003800000 */
[----:B------:R-:W-:Y:S01]  /*22e0*/  @P0 IMAD.MOV.U32 R17, RZ, RZ, R5 ;  /* 0x000000ffff110224 */ /* 0x000fe200078e0005 */
[----:B------:R-:W-:Y:S01]  /*22f0*/  ISETP.EQ.AND P0, PT, R24, 0x8, PT ;  /* 0x000000081800780c */ /* 0x000fe20003f02270 */
[----:B------:R-:W-:Y:S01]  /*2300*/  @P1 IMAD.MOV.U32 R17, RZ, RZ, R6 ;  /* 0x000000ffff111224 */ /* 0x000fe200078e0006 */
[----:B------:R-:W-:Y:S01]  /*2310*/  LOP3.LUT R15, R14, 0x1f, RZ, 0xc0, !PT ;  /* 0x0000001f0e0f7812 */ /* 0x000fe200078ec0ff */
[----:B------:R-:W-:Y:S01]  /*2320*/  @P2 IMAD.MOV.U32 R17, RZ, RZ, R7 ;  /* 0x000000ffff112224 */ /* 0x000fe200078e0007 */
[----:B------:R-:W-:Y:S01]  /*2330*/  @P3 MOV R17, R8 ;  /* 0x0000000800113202 */ /* 0x000fe20000000f00 */
[----:B------:R-:W-:Y:S01]  /*2340*/  @P4 IMAD.MOV.U32 R17, RZ, RZ, R9 ;  /* 0x000000ffff114224 */ /* 0x000fe200078e0009 */
[----:B------:R-:W-:Y:S01]  /*2350*/  SHF.L.W.U32.HI R22, R16, R15, R22 ;  /* 0x0000000f10167219 */ /* 0x000fe20000010e16 */
[----:B------:R-:W-:-:S06]  /*2360*/  @P5 IMAD.MOV.U32 R17, RZ, RZ, R10 ;  /* 0x000000ffff115224 */ /* 0x000fcc00078e000a */
[----:B------:R-:W-:-:S05]  /*2370*/  @P0 IMAD.MOV.U32 R17, RZ, RZ, R11 ;  /* 0x000000ffff110224 */ /* 0x000fca00078e000b */
[----:B------:R-:W-:-:S07]  /*2380*/  SHF.L.W.U32.HI R16, R17, R15, R16 ;  /* 0x0000000f11107219 */ /* 0x000fce0000010e10 */
.L_x_14:
        /* <DEDUP_REMOVED lines=13> */
[----:B------:R-:W-:-:S05]  /*2460*/  IMAD.MOV R11, RZ, RZ, -R24 ;  /* 0x000000ffff0b7224 */ /* 0x000fca00078e0a18 */
[----:B------:R-:W-:Y:S01]  /*2470*/  @!P0 MOV R24, R11 ;  /* 0x0000000b00188202 */ /* 0x000fe20000000f00 */
[----:B0-----:R-:W-:-:S10]  /*2480*/  DMUL R16, R14, UR4 ;  /* 0x000000040e107c28 */ /* 0x001fd40008000000 */
[----:B------:R-:W0:Y:S02]  /*2490*/  F2F.F32.F64 R16, R16 ;  /* 0x0000001000107310 */ /* 0x000e240000301000 */
[----:B0-----:R-:W-:-:S07]  /*24a0*/  FSEL R11, -R16, R16, !P1 ;  /* 0x00000010100b7208 */ /* 0x001fce0004800100 */
.L_x_12:
        /* <DEDUP_REMOVED lines=24> */
[----:B------:R-:W-:Y:S02]  /*2630*/  SHF.L.U32 R14, R13, 0x8, RZ ;  /* 0x000000080d0e7819 */ /* 0x000fe400000006ff */
[----:B------:R-:W-:Y:S01]  /*2640*/  CS2R R18, SRZ ;  /* 0x0000000000127805 */ /* 0x000fe2000001ff00 */
[----:B------:R-:W-:Y:S01]  /*2650*/  IMAD.MOV.U32 R25, RZ, RZ, RZ ;  /* 0x000000ffff197224 */ /* 0x000fe200078e00ff */
[----:B------:R-:W0:Y:S01]  /*2660*/  LDCU.64 UR8, c[0x4][URZ] ;  /* 0x01000000ff0877ac */ /* 0x000e220008000a00 */
[----:B------:R-:W-:Y:S01]  /*2670*/  LOP3.LUT R27, R14, 0x80000000, RZ, 0xfc, !PT ;  /* 0x800000000e1b7812 */ /* 0x000fe200078efcff */
[----:B------:R-:W-:-:S06]  /*2680*/  UMOV UR4, URZ ;  /* 0x000000ff00047c82 */ /* 0x000fcc0008000000 */
.L_x_16:
        /* <DEDUP_REMOVED lines=26> */
[----:B------:R-:W-:Y:S02]  /*2830*/  LOP3.LUT P6, RZ, R16, 0x1f, RZ, 0xc0, !PT ;  /* 0x0000001f10ff7812 */ /* 0x000fe400078cc0ff */
[----:B------:R-:W-:-:S04]  /*2840*/  IADD3 R14, PT, PT, R14, -0x80, RZ ;  /* 0xffffff800e0e7810 */ /* 0x000fc80007ffe0ff */
        /* <DEDUP_REMOVED lines=8> */
[--C-:B------:R-:W-:Y:S01]  /*28d0*/  @P3 IMAD.MOV.U32 R14, RZ, RZ, R5.reuse ;  /* 0x000000ffff0e3224 */ /* 0x100fe200078e0005 */
[C---:B------:R-:W-:Y:S01]  /*28e0*/  ISETP.EQ.AND P3, PT, R17.reuse, -0x4, PT ;  /* 0xfffffffc1100780c */ /* 0x040fe20003f62270 */
[----:B------:R-:W-:Y:S02]  /*28f0*/  @P4 IMAD.MOV.U32 R15, RZ, RZ, R5 ;  /* 0x000000ffff0f4224 */ /* 0x000fe400078e0005 */
[--C-:B------:R-:W-:Y:S01]  /*2900*/  @P4 IMAD.MOV.U32 R14, RZ, RZ, R6.reuse ;  /* 0x000000ffff0e4224 */ /* 0x100fe200078e0006 */
[----:B------:R-:W-:Y:S01]  /*2910*/  ISETP.EQ.AND P4, PT, R17, 0x4, PT ;  /* 0x000000041100780c */ /* 0x000fe20003f82270 */
[----:B------:R-:W-:Y:S01]  /*2920*/  @P2 IMAD.MOV.U32 R15, RZ, RZ, R6 ;  /* 0x000000ffff0f2224 */ /* 0x000fe200078e0006 */
[----:B------:R-:W-:Y:S01]  /*2930*/  @P2 MOV R14, R7 ;  /* 0x00000007000e2202 */ /* 0x000fe20000000f00 */
[----:B------:R-:W-:Y:S02]  /*2940*/  @P1 IMAD.MOV.U32 R15, RZ, RZ, R7 ;  /* 0x000000ffff0f1224 */ /* 0x000fe400078e0007 */
[----:B------:R-:W-:-:S02]  /*2950*/  @P1 IMAD.MOV.U32 R14, RZ, RZ, R8 ;  /* 0x000000ffff0e1224 */ /* 0x000fc400078e0008 */
[----:B------:R-:W-:Y:S02]  /*2960*/  @P0 IMAD.MOV.U32 R15, RZ, RZ, R8 ;  /* 0x000000ffff0f0224 */ /* 0x000fe400078e0008 */
[--C-:B------:R-:W-:Y:S01]  /*2970*/  @P0 IMAD.MOV.U32 R14, RZ, RZ, R9.reuse ;  /* 0x000000ffff0e0224 */ /* 0x100fe200078e0009 */
[----:B------:R-:W-:Y:S01]  /*2980*/  @P3 MOV R14, R10 ;  /* 0x0000000a000e3202 */ /* 0x000fe20000000f00 */
[----:B------:R-:W-:Y:S02]  /*2990*/  @P3 IMAD.MOV.U32 R15, RZ, RZ, R9 ;  /* 0x000000ffff0f3224 */ /* 0x000fe400078e0009 */
[----:B------:R-:W-:Y:S02]  /*29a0*/  @P5 IMAD.MOV.U32 R15, RZ, RZ, R10 ;  /* 0x000000ffff0f5224 */ /* 0x000fe400078e000a */
[--C-:B------:R-:W-:Y:S02]  /*29b0*/  @P5 IMAD.MOV.U32 R14, RZ, RZ, R19.reuse ;  /* 0x000000ffff0e5224 */ /* 0x100fe400078e0013 */
[----:B------:R-:W-:Y:S01]  /*29c0*/  @P4 IMAD.MOV.U32 R15, RZ, RZ, R19 ;  /* 0x000000ffff0f4224 */ /* 0x000fe200078e0013 */
[----:B------:R-:W-:Y:S06]  /*29d0*/  @!P6 BRA `(.L_x_17) ;  /* 0x000000000028e947 */ /* 0x000fec0003800000 */
[----:B------:R-:W-:Y:S01]  /*29e0*/  @P1 IMAD.MOV.U32 R5, RZ, RZ, R6 ;  /* 0x000000ffff051224 */ /* 0x000fe200078e0006 */
[----:B------:R-:W-:Y:S01]  /*29f0*/  LOP3.LUT R16, R16, 0x1f, RZ, 0xc0, !PT ;  /* 0x0000001f10107812 */ /* 0x000fe200078ec0ff */
[----:B------:R-:W-:Y:S01]  /*2a00*/  @P0 IMAD.MOV.U32 R5, RZ, RZ, R7 ;  /* 0x000000ffff050224 */ /* 0x000fe200078e0007 */
[----:B------:R-:W-:Y:S02]  /*2a10*/  ISETP.EQ.AND P0, PT, R17, 0x8, PT ;  /* 0x000000081100780c */ /* 0x000fe40003f02270 */
[----:B------:R-:W-:Y:S01]  /*2a20*/  @P3 MOV R5, R8 ;  /* 0x0000000800053202 */ /* 0x000fe20000000f00 */
[----:B------:R-:W-:Y:S01]  /*2a30*/  @P5 IMAD.MOV.U32 R5, RZ, RZ, R9 ;  /* 0x000000ffff055224 */ /* 0x000fe200078e0009 */
[----:B------:R-:W-:Y:S01]  /*2a40*/  SHF.L.W.U32.HI R14, R15, R16, R14 ;  /* 0x000000100f0e7219 */ /* 0x000fe20000010e0e */
[----:B------:R-:W-:-:S08]  /*2a50*/  @P4 IMAD.MOV.U32 R5, RZ, RZ, R10 ;  /* 0x000000ffff054224 */ /* 0x000fd000078e000a */
[----:B------:R-:W-:-:S05]  /*2a60*/  @P0 IMAD.MOV.U32 R5, RZ, RZ, R19 ;  /* 0x000000ffff050224 */ /* 0x000fca00078e0013 */
[----:B------:R-:W-:-:S07]  /*2a70*/  SHF.L.W.U32.HI R15, R5, R16, R15 ;  /* 0x00000010050f7219 */ /* 0x000fce0000010e0f */
.L_x_17:
[C---:B------:R-:W-:Y:S01]  /*2a80*/  SHF.L.W.U32.HI R18, R15.reuse, 0x2, R14 ;  /* 0x000000020f127819 */ /* 0x040fe20000010e0e */
        /* <DEDUP_REMOVED lines=17> */
.L_x_15:
[----:B------:R-:W0:Y:S01]  /*2ba0*/  LDC.64 R6, c[0x0][0x390] ;  /* 0x0000e400ff067b82 */ /* 0x000e220000000a00 */
[C---:B------:R-:W-:Y:S01]  /*2bb0*/  FMUL R5, R12.reuse, R21 ;  /* 0x000000150c057220 */ /* 0x040fe20000400000 */
[----:B------:R-:W1:Y:S01]  /*2bc0*/  LDCU UR8, c[0x3][0x10] ;  /* 0x00c00200ff0877ac */ /* 0x000e620008000800 */
[----:B------:R-:W-:Y:S01]  /*2bd0*/  FMUL R14, R12, R23 ;  /* 0x000000170c0e7220 */ /* 0x000fe20000400000 */
[----:B------:R-:W-:Y:S01]  /*2be0*/  IMAD.MOV.U32 R15, RZ, RZ, 0x3effffff ;  /* 0x3effffffff0f7424 */ /* 0x000fe200078e00ff */
[----:B------:R-:W-:Y:S01]  /*2bf0*/  LOP3.LUT P1, RZ, R18, 0x2, RZ, 0xc0, !PT ;  /* 0x0000000212ff7812 */ /* 0x000fe2000782c0ff */
[----:B------:R-:W2:Y:S01]  /*2c00*/  LDCU.64 UR4, c[0x3][URZ] ;  /* 0x00c00000ff0477ac */ /* 0x000ea20008000a00 */
[----:B0-----:R-:W3:Y:S04]  /*2c10*/  LDG.E R16, desc[UR6][R6.64+0x8] ;  /* 0x0000080606107981 */ /* 0x001ee8000c1e1900 */
[----:B------:R-:W4:Y:S04]  /*2c20*/  LDG.E R8, desc[UR6][R6.64] ;  /* 0x0000000606087981 */ /* 0x000f28000c1e1900 */
[----:B------:R0:W4:Y:S01]  /*2c30*/  LDG.E R9, desc[UR6][R6.64+0x4] ;  /* 0x0000040606097981 */ /* 0x000122000c1e1900 */
[----:B-----5:R-:W-:Y:S01]  /*2c40*/  FMUL R10, R2, R5 ;  /* 0x00000005020a7220 */ /* 0x020fe20000400000 */
[----:B------:R-:W-:Y:S01]  /*2c50*/  LOP3.LUT R5, R18, 0x1, RZ, 0xc0, !PT ;  /* 0x0000000112057812 */ /* 0x000fe200078ec0ff */
[----:B------:R-:W-:Y:S01]  /*2c60*/  FMUL R18, R20, R11 ;  /* 0x0000000b14127220 */ /* 0x000fe20000400000 */
[----:B------:R-:W-:Y:S01]  /*2c70*/  BSSY.RECONVERGENT B0, `(.L_x_18) ;  /* 0x0000034000007945 */ /* 0x000fe20003800200 */
[----:B------:R-:W-:Y:S01]  /*2c80*/  FFMA R13, R3, R20, R10 ;  /* 0x00000014030d7223 */ /* 0x000fe2000000000a */
[----:B------:R-:W-:Y:S01]  /*2c90*/  FMUL R10, R19, R19 ;  /* 0x00000013130a7220 */ /* 0x000fe20000400000 */
[----:B------:R-:W-:Y:S01]  /*2ca0*/  ISETP.NE.U32.AND P0, PT, R5, 0x1, PT ;  /* 0x000000010500780c */ /* 0x000fe20003f05070 */
[----:B------:R-:W-:Y:S01]  /*2cb0*/  FMUL R18, R21, R18 ;  /* 0x0000001215127220 */ /* 0x000fe20000400000 */
[----:B------:R-:W-:Y:S01]  /*2cc0*/  FFMA R13, R4, R14, R13 ;  /* 0x0000000e040d7223 */ /* 0x000fe2000000000d */
[----:B------:R-:W-:Y:S01]  /*2cd0*/  FFMA R22, R10, R22, -0.0013887860113754868507 ;  /* 0xbab607ed0a167423 */ /* 0x000fe20000000016 */
[----:B0-----:R-:W-:Y:S01]  /*2ce0*/  IMAD.MOV.U32 R6, RZ, RZ, 0x3d2aaabb ;  /* 0x3d2aaabbff067424 */ /* 0x001fe200078e00ff */
[----:B------:R-:W-:-:S03]  /*2cf0*/  FSEL R15, -R15, -0.16666662693023681641, !P0 ;  /* 0xbe2aaaa80f0f7808 */ /* 0x000fc60004000100 */
[----:B------:R-:W-:Y:S01]  /*2d00*/  FSEL R5, R22, -0.00019574658654164522886, !P0 ;  /* 0xb94d415316057808 */ /* 0x000fe20004000000 */
[----:B-1----:R-:W-:Y:S02]  /*2d10*/  IMAD.U32 R22, RZ, RZ, UR8 ;  /* 0x00000008ff167e24 */ /* 0x002fe4000f8e00ff */
[----:B---3--:R-:W-:Y:S01]  /*2d20*/  FADD R7, R13, R16 ;  /* 0x000000100d077221 */ /* 0x008fe20000000000 */
[----:B------:R-:W-:Y:S01]  /*2d30*/  FSEL R13, R6, 0.0083327032625675201416, !P0 ;  /* 0x3c0885e4060d7808 */ /* 0x000fe20004000000 */
[----:B------:R-:W-:Y:S02]  /*2d40*/  FMUL R16, R21, R11 ;  /* 0x0000000b15107220 */ /* 0x000fe40000400000 */
[----:B------:R-:W-:Y:S02]  /*2d50*/  FADD R7, -R7, UR8 ;  /* 0x0000000807077e21 */ /* 0x000fe40008000100 */
[C---:B------:R-:W-:Y:S01]  /*2d60*/  FFMA R13, R10.reuse, R5, R13 ;  /* 0x000000050a0d7223 */ /* 0x040fe2000000000d */
[----:B------:R-:W-:Y:S01]  /*2d70*/  FSEL R5, R19, 1, P0 ;  /* 0x3f80000013057808 */ /* 0x000fe20000000000 */
[----:B------:R-:W0:Y:S02]  /*2d80*/  MUFU.RCP R6, R7 ;  /* 0x0000000700067308 */ /* 0x000e240000001000 */
[----:B------:R-:W-:-:S02]  /*2d90*/  FFMA R13, R10, R13, R15 ;  /* 0x0000000d0a0d7223 */ /* 0x000fc4000000000f */
[----:B------:R-:W-:-:S04]  /*2da0*/  FFMA R10, R10, R5, RZ ;  /* 0x000000050a0a7223 */ /* 0x000fc800000000ff */
[----:B------:R-:W-:Y:S01]  /*2db0*/  FFMA R14, R10, R13, R5 ;  /* 0x0000000d0a0e7223 */ /* 0x000fe20000000005 */
[C---:B------:R-:W-:Y:S01]  /*2dc0*/  FMUL R13, R20.reuse, R23 ;  /* 0x00000017140d7220 */ /* 0x040fe20000400000 */
[C---:B------:R-:W-:Y:S01]  /*2dd0*/  FMUL R5, R23.reuse, R11 ;  /* 0x0000000b17057220 */ /* 0x040fe20000400000 */
[C---:B------:R-:W-:Y:S01]  /*2de0*/  FMUL R10, R20.reuse, R21 ;  /* 0x00000015140a7220 */ /* 0x040fe20000400000 */
[----:B------:R-:W-:Y:S01]  /*2df0*/  @P1 FADD R14, RZ, -R14 ;  /* 0x8000000eff0e1221 */ /* 0x000fe20000000000 */
[----:B------:R-:W1:Y:S01]  /*2e00*/  FCHK P0, R22, R7 ;  /* 0x0000000716007302 */ /* 0x000e620000000000 */
[----:B------:R-:W-:Y:S02]  /*2e10*/  FMUL R20, R20, R5 ;  /* 0x0000000514147220 */ /* 0x000fe40000400000 */
[----:B------:R-:W-:Y:S01]  /*2e20*/  FFMA R13, R14, R13, -R16 ;  /* 0x0000000d0e0d7223 */ /* 0x000fe20000000810 */
[C---:B------:R-:W-:Y:S01]  /*2e30*/  FMUL R16, R12.reuse, R11 ;  /* 0x0000000b0c107220 */ /* 0x040fe20000400000 */
[----:B------:R-:W-:Y:S01]  /*2e40*/  FMUL R12, R12, R14 ;  /* 0x0000000e0c0c7220 */ /* 0x000fe20000400000 */
[----:B------:R-:W-:Y:S01]  /*2e50*/  FFMA R15, R14, R10, R5 ;  /* 0x0000000a0e0f7223 */ /* 0x000fe20000000005 */
[----:B------:R-:W-:Y:S01]  /*2e60*/  FFMA R23, R23, R14, -R18 ;  /* 0x0000000e17177223 */ /* 0x000fe20000000812 */
[----:B0-----:R-:W-:Y:S01]  /*2e70*/  FFMA R5, -R7, R6, 1 ;  /* 0x3f80000007057423 */ /* 0x001fe20000000106 */
[----:B------:R-:W-:Y:S01]  /*2e80*/  FMUL R11, R3, R12 ;  /* 0x0000000c030b7220 */ /* 0x000fe20000400000 */
[----:B------:R-:W-:Y:S01]  /*2e90*/  FFMA R20, -R21, R14, -R20 ;  /* 0x0000000e15147223 */ /* 0x000fe20000000914 */
[----:B------:R-:W-:Y:S01]  /*2ea0*/  FMUL R12, R2, R23 ;  /* 0x00000017020c7220 */ /* 0x000fe20000400000 */
[----:B------:R-:W-:Y:S01]  /*2eb0*/  FFMA R5, R6, R5, R6 ;  /* 0x0000000506057223 */ /* 0x000fe20000000006 */
[----:B------:R-:W-:Y:S01]  /*2ec0*/  FFMA R11, R2, R15, -R11 ;  /* 0x0000000f020b7223 */ /* 0x000fe2000000080b */
[----:B--2---:R-:W0:Y:S01]  /*2ed0*/  F2I.TRUNC.NTZ R10, UR5 ;  /* 0x00000005000a7d05 */ /* 0x004e22000820f100 */
[----:B------:R-:W-:Y:S01]  /*2ee0*/  FFMA R3, R3, R16, R12 ;  /* 0x0000001003037223 */ /* 0x000fe2000000000c */
[----:B------:R-:W-:Y:S01]  /*2ef0*/  FFMA R2, R5, UR8, RZ ;  /* 0x0000000805027c23 */ /* 0x000fe200080000ff */
[----:B------:R-:W-:-:S02]  /*2f00*/  FFMA R11, R4, R13, R11 ;  /* 0x0000000d040b7223 */ /* 0x000fc4000000000b */
[----:B------:R-:W-:Y:S01]  /*2f10*/  FFMA R20, R4, R20, R3 ;  /* 0x0000001404147223 */ /* 0x000fe20000000003 */
[----:B------:R-:W-:Y:S01]  /*2f20*/  FFMA R3, -R7, R2, UR8 ;  /* 0x0000000807037e23 */ /* 0x000fe20008000102 */
[----:B----4-:R-:W-:Y:S01]  /*2f30*/  FADD R8, R11, R8 ;  /* 0x000000080b087221 */ /* 0x010fe20000000000 */
[----:B------:R-:W2:Y:S01]  /*2f40*/  F2I.TRUNC.NTZ R6, UR4 ;  /* 0x0000000400067d05 */ /* 0x000ea2000820f100 */
[----:B------:R-:W-:Y:S01]  /*2f50*/  FADD R9, R20, R9 ;  /* 0x0000000914097221 */ /* 0x000fe20000000000 */
[----:B------:R-:W-:Y:S01]  /*2f60*/  FFMA R5, R5, R3, R2 ;  /* 0x0000000305057223 */ /* 0x000fe20000000002 */
[----:B-1----:R-:W-:Y:S06]  /*2f70*/  @!P0 BRA `(.L_x_19) ;  /* 0x00000000000c8947 */ /* 0x002fec0003800000 */
[----:B------:R-:W-:-:S07]  /*2f80*/  MOV R4, 0x2fa0 ;  /* 0x00002fa000047802 */ /* 0x000fce0000000f00 */
[----:B0-2---:R-:W-:Y:S05]  /*2f90*/  CALL.REL.NOINC `($__internal_0_$__cuda_sm3x_div_rn_noftz_f32_slowpath) ;  /* 0x0000000000707944 */ /* 0x005fea0003c00000 */
[----:B------:R-:W-:-:S07]  /*2fa0*/  IMAD.MOV.U32 R5, RZ, RZ, R2 ;  /* 0x000000ffff057224 */ /* 0x000fce00078e0002 */
.L_x_19:
[----:B------:R-:W-:Y:S05]  /*2fb0*/  BSYNC.RECONVERGENT B0 ;  /* 0x0000000000007941 */ /* 0x000fea0003800200 */
.L_x_18:
[----:B------:R-:W1:Y:S01]  /*2fc0*/  LDCU.64 UR4, c[0x3][0x20] ;  /* 0x00c00400ff0477ac */ /* 0x000e620008000a00 */
[-C--:B------:R-:W-:Y:S01]  /*2fd0*/  FMUL R8, R8, R5.reuse ;  /* 0x0000000508087220 */ /* 0x080fe20000400000 */
[----:B------:R-:W-:Y:S01]  /*2fe0*/  FMUL R9, R9, R5 ;  /* 0x0000000509097220 */ /* 0x000fe20000400000 */
[----:B0-----:R-:W-:Y:S01]  /*2ff0*/  I2FP.F32.S32 R2, R10 ;  /* 0x0000000a00027245 */ /* 0x001fe20000201400 */
[----:B------:R-:W0:Y:S01]  /*3000*/  LDC.64 R12, c[0x0][0x388] ;  /* 0x0000e200ff0c7b82 */ /* 0x000e220000000a00 */
[----:B--2---:R-:W-:-:S04]  /*3010*/  I2FP.F32.S32 R10, R6 ;  /* 0x00000006000a7245 */ /* 0x004fc80000201400 */
[----:B------:R-:W-:Y:S08]  /*3020*/  F2F.F64.F32 R2, R2 ;  /* 0x0000000200027310 */ /* 0x000ff00000201800 */
[----:B------:R-:W-:Y:S01]  /*3030*/  F2F.F64.F32 R10, R10 ;  /* 0x0000000a000a7310 */ /* 0x000fe20000201800 */
[----:B-1----:R-:W-:Y:S01]  /*3040*/  FMUL R7, R8, UR4 ;  /* 0x0000000408077c20 */ /* 0x002fe20008400000 */
[----:B------:R-:W-:-:S06]  /*3050*/  FMUL R14, R9, UR5 ;  /* 0x00000005090e7c20 */ /* 0x000fcc0008400000 */
[----:B------:R-:W1:Y:S01]  /*3060*/  F2F.F64.F32 R4, R7 ;  /* 0x0000000700047310 */ /* 0x000e620000201800 */
[----:B0-----:R-:W-:-:S07]  /*3070*/  IMAD.WIDE R12, R0, 0x4, R12 ;  /* 0x00000004000c7825 */ /* 0x001fce00078e020c */
[----:B------:R-:W0:Y:S01]  /*3080*/  F2F.F64.F32 R8, R14 ;  /* 0x0000000e00087310 */ /* 0x000e220000201800 */
[----:B-1----:R-:W-:Y:S02]  /*3090*/  DFMA R4, R10, 0.5, R4 ;  /* 0x3fe000000a04782b */ /* 0x002fe40000000004 */
[----:B0-----:R-:W-:-:S08]  /*30a0*/  DFMA R2, R2, 0.5, R8 ;  /* 0x3fe000000202782b */ /* 0x001fd00000000008 */
[----:B------:R-:W0:Y:S08]  /*30b0*/  F2F.F32.F64 R4, R4 ;  /* 0x0000000400047310 */ /* 0x000e300000301000 */
[----:B------:R-:W1:Y:S08]  /*30c0*/  F2F.F32.F64 R2, R2 ;  /* 0x0000000200027310 */ /* 0x000e700000301000 */
[----:B0-----:R-:W0:Y:S08]  /*30d0*/  F2F.F64.F32 R8, R4 ;  /* 0x0000000400087310 */ /* 0x001e300000201800 */
[----:B-1----:R-:W1:Y:S01]  /*30e0*/  F2F.F64.F32 R10, R2 ;  /* 0x00000002000a7310 */ /* 0x002e620000201800 */
[----:B0-----:R-:W-:-:S02]  /*30f0*/  DADD R8, R8, 0.5 ;  /* 0x3fe0000008087429 */ /* 0x001fc40000000000 */
[----:B-1----:R-:W-:-:S08]  /*3100*/  DADD R10, R10, 0.5 ;  /* 0x3fe000000a0a7429 */ /* 0x002fd00000000000 */
[----:B------:R-:W-:Y:S08]  /*3110*/  F2I.F64.TRUNC R9, R8 ;  /* 0x0000000800097311 */ /* 0x000ff0000030d100 */
[----:B------:R-:W0:Y:S02]  /*3120*/  F2I.F64.TRUNC R10, R10 ;  /* 0x0000000a000a7311 */ /* 0x000e24000030d100 */
[----:B0-----:R-:W-:-:S05]  /*3130*/  IMAD R5, R6, R10, R9 ;  /* 0x0000000a06057224 */ /* 0x001fca00078e0209 */
[----:B------:R-:W-:Y:S01]  /*3140*/  STG.E desc[UR6][R12.64], R5 ;  /* 0x000000050c007986 */ /* 0x000fe2000c101906 */
[----:B------:R-:W-:Y:S05]  /*3150*/  EXIT ;  /* 0x000000000000794d */ /* 0x000fea0003800000 */
        .weak           $__internal_0_$__cuda_sm3x_div_rn_noftz_f32_slowpath
        .type           $__internal_0_$__cuda_sm3x_div_rn_noftz_f32_slowpath,@function
        .size           $__internal_0_$__cuda_sm3x_div_rn_noftz_f32_slowpath,(.L_x_32 - $__internal_0_$__cuda_sm3x_div_rn_noftz_f32_slowpath)
$__internal_0_$__cuda_sm3x_div_rn_noftz_f32_slowpath:
[----:B------:R-:W0:Y:S01]  /*3160*/  LDC R3, c[0x3][0x10] ;  /* 0x00c00400ff037b82 */ /* 0x000e220000000800 */
[----:B------:R-:W-:Y:S01]  /*3170*/  SHF.R.U32.HI R11, RZ, 0x17, R7 ;  /* 0x00000017ff0b7819 */ /* 0x000fe20000011607 */
[----:B------:R-:W1:Y:S01]  /*3180*/  LDCU UR4, c[0x3][0x10] ;  /* 0x00c00200ff0477ac */ /* 0x000e620008000800 */
[----:B------:R-:W-:Y:S02]  /*3190*/  BSSY.RECONVERGENT B1, `(.L_x_20) ;  /* 0x0000064000017945 */ /* 0x000fe40003800200 */
[----:B------:R-:W-:-:S05]  /*31a0*/  LOP3.LUT R11, R11, 0xff, RZ, 0xc0, !PT ;  /* 0x000000ff0b0b7812 */ /* 0x000fca00078ec0ff */
[----:B------:R-:W-:-:S05]  /*31b0*/  VIADD R15, R11, 0xffffffff ;  /* 0xffffffff0b0f7836 */ /* 0x000fca0000000000 */
[----:B------:R-:W-:Y:S01]  /*31c0*/  ISETP.GT.U32.AND P0, PT, R15, 0xfd, PT ;  /* 0x000000fd0f00780c */ /* 0x000fe20003f04070 */
[----:B-1----:R-:W-:Y:S01]  /*31d0*/  IMAD.U32 R13, RZ, RZ, UR4 ;  /* 0x00000004ff0d7e24 */ /* 0x002fe2000f8e00ff */
[----:B0-----:R-:W-:-:S04]  /*31e0*/  SHF.R.U32.HI R2, RZ, 0x17, R3 ;  /* 0x00000017ff027819 */ /* 0x001fc80000011603 */
[----:B------:R-:W-:-:S04]  /*31f0*/  LOP3.LUT R12, R2, 0xff, RZ, 0xc0, !PT ;  /* 0x000000ff020c7812 */ /* 0x000fc800078ec0ff */
[----:B------:R-:W-:-:S04]  /*3200*/  IADD3 R14, PT, PT, R12, -0x1, RZ ;  /* 0xffffffff0c0e7810 */ /* 0x000fc80007ffe0ff */
[----:B------:R-:W-:-:S13]  /*3210*/  ISETP.GT.U32.OR P0, PT, R14, 0xfd, P0 ;  /* 0x000000fd0e00780c */ /* 0x000fda0000704470 */
[----:B------:R-:W-:Y:S01]  /*3220*/  @!P0 IMAD.MOV.U32 R5, RZ, RZ, RZ ;  /* 0x000000ffff058224 */ /* 0x000fe200078e00ff */
[----:B------:R-:W-:Y:S06]  /*3230*/  @!P0 BRA `(.L_x_21) ;  /* 0x0000000000608947 */ /* 0x000fec0003800000 */
[----:B------:R-:W-:Y:S01]  /*3240*/  FSETP.GTU.FTZ.AND P0, PT, |R3|, +INF , PT ;  /* 0x7f8000000300780b */ /* 0x000fe20003f1c200 */
[----:B------:R-:W-:Y:S01]  /*3250*/  IMAD.MOV.U32 R2, RZ, RZ, R7 ;  /* 0x000000ffff027224 */ /* 0x000fe200078e0007 */
[----:B------:R-:W-:-:S04]  /*3260*/  FSETP.GTU.FTZ.AND P1, PT, |R7|, +INF , PT ;  /* 0x7f8000000700780b */ /* 0x000fc80003f3c200 */
[----:B------:R-:W-:-:S13]  /*3270*/  PLOP3.LUT P0, PT, P0, P1, PT, 0xf8, 0x8f ;  /* 0x00000000008f781c */ /* 0x000fda0000703f70 */
[----:B------:R-:W-:Y:S05]  /*3280*/  @P0 BRA `(.L_x_22) ;  /* 0x00000004004c0947 */ /* 0x000fea0003800000 */
[----:B------:R-:W-:-:S13]  /*3290*/  LOP3.LUT P0, RZ, R7, 0x7fffffff, R13, 0xc8, !PT ;  /* 0x7fffffff07ff7812 */ /* 0x000fda000780c80d */
[----:B------:R-:W-:Y:S05]  /*32a0*/  @!P0 BRA `(.L_x_23) ;  /* 0x00000004003c8947 */ /* 0x000fea0003800000 */
[C---:B------:R-:W-:Y:S02]  /*32b0*/  FSETP.NEU.FTZ.AND P0, PT, |R3|.reuse, +INF , PT ;  /* 0x7f8000000300780b */ /* 0x040fe40003f1d200 */
[----:B------:R-:W-:Y:S02]  /*32c0*/  FSETP.NEU.FTZ.AND P2, PT, |R2|, +INF , PT ;  /* 0x7f8000000200780b */ /* 0x000fe40003f5d200 */
[----:B------:R-:W-:-:S11]  /*32d0*/  FSETP.NEU.FTZ.AND P1, PT, |R3|, +INF , PT ;  /* 0x7f8000000300780b */ /* 0x000fd60003f3d200 */
[----:B------:R-:W-:Y:S05]  /*32e0*/  @!P2 BRA !P0, `(.L_x_23) ;  /* 0x00000004002ca947 */ /* 0x000fea0004000000 */
[----:B------:R-:W-:-:S04]  /*32f0*/  LOP3.LUT P0, RZ, R13, 0x7fffffff, RZ, 0xc0, !PT ;  /* 0x7fffffff0dff7812 */ /* 0x000fc8000780c0ff */
[----:B------:R-:W-:-:S13]  /*3300*/  PLOP3.LUT P0, PT, P2, P0, PT, 0x2f, 0xf2 ;  /* 0x0000000000f2781c */ /* 0x000fda0001700577 */
[----:B------:R-:W-:Y:S05]  /*3310*/  @P0 BRA `(.L_x_24) ;  /* 0x0000000400180947 */ /* 0x000fea0003800000 */
[----:B------:R-:W-:-:S04]  /*3320*/  LOP3.LUT P0, RZ, R7, 0x7fffffff, RZ, 0xc0, !PT ;  /* 0x7fffffff07ff7812 */ /* 0x000fc8000780c0ff */
[----:B------:R-:W-:-:S13]  /*3330*/  PLOP3.LUT P0, PT, P1, P0, PT, 0x2f, 0xf2 ;  /* 0x0000000000f2781c */ /* 0x000fda0000f00577 */
[----:B------:R-:W-:Y:S05]  /*3340*/  @P0 BRA `(.L_x_25) ;  /* 0x0000000400000947 */ /* 0x000fea0003800000 */
[----:B------:R-:W-:Y:S02]  /*3350*/  ISETP.GE.AND P0, PT, R14, RZ, PT ;  /* 0x000000ff0e00720c */ /* 0x000fe40003f06270 */
[----:B------:R-:W-:-:S11]  /*3360*/  ISETP.GE.AND P1, PT, R15, RZ, PT ;  /* 0x000000ff0f00720c */ /* 0x000fd60003f26270 */
[----:B------:R-:W-:Y:S02]  /*3370*/  @P0 IMAD.MOV.U32 R5, RZ, RZ, RZ ;  /* 0x000000ffff050224 */ /* 0x000fe400078e00ff */
[----:B------:R-:W-:Y:S01]  /*3380*/  @!P0 FFMA R13, R3, 1.84467440737095516160e+19, RZ ;  /* 0x5f800000030d8823 */ /* 0x000fe200000000ff */
[----:B------:R-:W-:Y:S02]  /*3390*/  @!P0 IMAD.MOV.U32 R5, RZ, RZ, -0x40 ;  /* 0xffffffc0ff058424 */ /* 0x000fe400078e00ff */
[----:B------:R-:W-:-:S03]  /*33a0*/  @!P1 FFMA R7, R2, 1.84467440737095516160e+19, RZ ;  /* 0x5f80000002079823 */ /* 0x000fc600000000ff */
[----:B------:R-:W-:-:S07]  /*33b0*/  @!P1 IADD3 R5, PT, PT, R5, 0x40, RZ ;  /* 0x0000004005059810 */ /* 0x000fce0007ffe0ff */
.L_x_21:
[----:B------:R-:W-:Y:S01]  /*33c0*/  LEA R2, R11, 0xc0800000, 0x17 ;  /* 0xc08000000b027811 */ /* 0x000fe200078eb8ff */
[----:B------:R-:W-:Y:S01]  /*33d0*/  VIADD R12, R12, 0xffffff81 ;  /* 0xffffff810c0c7836 */ /* 0x000fe20000000000 */
[----:B------:R-:W-:Y:S03]  /*33e0*/  BSSY.RECONVERGENT B2, `(.L_x_26) ;  /* 0x0000035000027945 */ /* 0x000fe60003800200 */
[----:B------:R-:W-:Y:S02]  /*33f0*/  IMAD.IADD R7, R7, 0x1, -R2 ;  /* 0x0000000107077824 */ /* 0x000fe400078e0a02 */
[C---:B------:R-:W-:Y:S01]  /*3400*/  IMAD R2, R12.reuse, -0x800000, R13 ;  /* 0xff8000000c027824 */ /* 0x040fe200078e020d */
[----:B------:R-:W-:Y:S01]  /*3410*/  IADD3 R12, PT, PT, R12, 0x7f, -R11 ;  /* 0x0000007f0c0c7810 */ /* 0x000fe20007ffe80b */
[----:B------:R-:W0:Y:S01]  /*3420*/  MUFU.RCP R3, R7 ;  /* 0x0000000700037308 */ /* 0x000e220000001000 */
[----:B------:R-:W-:-:S03]  /*3430*/  FADD.FTZ R15, -R7, -RZ ;  /* 0x800000ff070f7221 */ /* 0x000fc60000010100 */
[----:B------:R-:W-:Y:S02]  /*3440*/  IMAD.IADD R12, R12, 0x1, R5 ;  /* 0x000000010c0c7824 */ /* 0x000fe400078e0205 */
[----:B0-----:R-:W-:-:S04]  /*3450*/  FFMA R14, R3, R15, 1 ;  /* 0x3f800000030e7423 */ /* 0x001fc8000000000f */
[----:B------:R-:W-:-:S04]  /*3460*/  FFMA R16, R3, R14, R3 ;  /* 0x0000000e03107223 */ /* 0x000fc80000000003 */
[----:B------:R-:W-:-:S04]  /*3470*/  FFMA R3, R2, R16, RZ ;  /* 0x0000001002037223 */ /* 0x000fc800000000ff */
[----:B------:R-:W-:-:S04]  /*3480*/  FFMA R14, R15, R3, R2 ;  /* 0x000000030f0e7223 */ /* 0x000fc80000000002 */
[----:B------:R-:W-:-:S04]  /*3490*/  FFMA R13, R16, R14, R3 ;  /* 0x0000000e100d7223 */ /* 0x000fc80000000003 */
[----:B------:R-:W-:-:S04]  /*34a0*/  FFMA R14, R15, R13, R2 ;  /* 0x0000000d0f0e7223 */ /* 0x000fc80000000002 */
[----:B------:R-:W-:-:S05]  /*34b0*/  FFMA R2, R16, R14, R13 ;  /* 0x0000000e10027223 */ /* 0x000fca000000000d */
[----:B------:R-:W-:-:S04]  /*34c0*/  SHF.R.U32.HI R3, RZ, 0x17, R2 ;  /* 0x00000017ff037819 */ /* 0x000fc80000011602 */
[----:B------:R-:W-:-:S05]  /*34d0*/  LOP3.LUT R3, R3, 0xff, RZ, 0xc0, !PT ;  /* 0x000000ff03037812 */ /* 0x000fca00078ec0ff */
[----:B------:R-:W-:-:S04]  /*34e0*/  IMAD.IADD R7, R3, 0x1, R12 ;  /* 0x0000000103077824 */ /* 0x000fc800078e020c */
[----:B------:R-:W-:-:S05]  /*34f0*/  VIADD R3, R7, 0xffffffff ;  /* 0xffffffff07037836 */ /* 0x000fca0000000000 */
[----:B------:R-:W-:-:S13]  /*3500*/  ISETP.GE.U32.AND P0, PT, R3, 0xfe, PT ;  /* 0x000000fe0300780c */ /* 0x000fda0003f06070 */
[----:B------:R-:W-:Y:S05]  /*3510*/  @!P0 BRA `(.L_x_27) ;  /* 0x0000000000808947 */ /* 0x000fea0003800000 */
[----:B------:R-:W-:-:S13]  /*3520*/  ISETP.GT.AND P0, PT, R7, 0xfe, PT ;  /* 0x000000fe0700780c */ /* 0x000fda0003f04270 */
[----:B------:R-:W-:Y:S05]  /*3530*/  @P0 BRA `(.L_x_28) ;  /* 0x00000000006c0947 */ /* 0x000fea0003800000 */
[----:B------:R-:W-:-:S13]  /*3540*/  ISETP.GE.AND P0, PT, R7, 0x1, PT ;  /* 0x000000010700780c */ /* 0x000fda0003f06270 */
[----:B------:R-:W-:Y:S05]  /*3550*/  @P0 BRA `(.L_x_29) ;  /* 0x0000000000740947 */ /* 0x000fea0003800000 */
[----:B------:R-:W-:Y:S02]  /*3560*/  ISETP.GE.AND P0, PT, R7, -0x18, PT ;  /* 0xffffffe80700780c */ /* 0x000fe40003f06270 */
[----:B------:R-:W-:-:S11]  /*3570*/  LOP3.LUT R2, R2, 0x80000000, RZ, 0xc0, !PT ;  /* 0x8000000002027812 */ /* 0x000fd600078ec0ff */
[----:B------:R-:W-:Y:S05]  /*3580*/  @!P0 BRA `(.L_x_29) ;  /* 0x0000000000688947 */ /* 0x000fea0003800000 */
[CCC-:B------:R-:W-:Y:S01]  /*3590*/  FFMA.RZ R3, R16.reuse, R14.reuse, R13.reuse ;  /* 0x0000000e10037223 */ /* 0x1c0fe2000000c00d */
[CCC-:B------:R-:W-:Y:S01]  /*35a0*/  FFMA.RM R12, R16.reuse, R14.reuse, R13.reuse ;  /* 0x0000000e100c7223 */ /* 0x1c0fe2000000400d */
[C---:B------:R-:W-:Y:S02]  /*35b0*/  ISETP.NE.AND P2, PT, R7.reuse, RZ, PT ;  /* 0x000000ff0700720c */ /* 0x040fe40003f45270 */
[----:B------:R-:W-:Y:S02]  /*35c0*/  ISETP.NE.AND P1, PT, R7, RZ, PT ;  /* 0x000000ff0700720c */ /* 0x000fe40003f25270 */
[----:B------:R-:W-:Y:S01]  /*35d0*/  LOP3.LUT R5, R3, 0x7fffff, RZ, 0xc0, !PT ;  /* 0x007fffff03057812 */ /* 0x000fe200078ec0ff */
[----:B------:R-:W-:Y:S01]  /*35e0*/  FFMA.RP R3, R16, R14, R13 ;  /* 0x0000000e10037223 */ /* 0x000fe2000000800d */
[----:B------:R-:W-:Y:S01]  /*35f0*/  IADD3 R14, PT, PT, R7, 0x20, RZ ;  /* 0x00000020070e7810 */ /* 0x000fe20007ffe0ff */
[----:B------:R-:W-:Y:S01]  /*3600*/  IMAD.MOV R7, RZ, RZ, -R7 ;  /* 0x000000ffff077224 */ /* 0x000fe200078e0a07 */
[----:B------:R-:W-:-:S02]  /*3610*/  LOP3.LUT R5, R5, 0x800000, RZ, 0xfc, !PT ;  /* 0x0080000005057812 */ /* 0x000fc400078efcff */
[----:B------:R-:W-:Y:S02]  /*3620*/  FSETP.NEU.FTZ.AND P0, PT, R3, R12, PT ;  /* 0x0000000c0300720b */ /* 0x000fe40003f1d000 */
[----:B------:R-:W-:Y:S02]  /*3630*/  SHF.L.U32 R14, R5, R14, RZ ;  /* 0x0000000e050e7219 */ /* 0x000fe400000006ff */
[----:B------:R-:W-:Y:S02]  /*3640*/  SEL R12, R7, RZ, P2 ;  /* 0x000000ff070c7207 */ /* 0x000fe40001000000 */
[----:B------:R-:W-:Y:S02]  /*3650*/  ISETP.NE.AND P1, PT, R14, RZ, P1 ;  /* 0x000000ff0e00720c */ /* 0x000fe40000f25270 */
[----:B------:R-:W-:Y:S02]  /*3660*/  SHF.R.U32.HI R12, RZ, R12, R5 ;  /* 0x0000000cff0c7219 */ /* 0x000fe40000011605 */
[----:B------:R-:W-:-:S02]  /*3670*/  PLOP3.LUT P0, PT, P0, P1, PT, 0xf8, 0x8f ;  /* 0x00000000008f781c */ /* 0x000fc40000703f70 */
[----:B------:R-:W-:Y:S02]  /*3680*/  SHF.R.U32.HI R14, RZ, 0x1, R12 ;  /* 0x00000001ff0e7819 */ /* 0x000fe4000001160c */
[----:B------:R-:W-:-:S04]  /*3690*/  SEL R3, RZ, 0x1, !P0 ;  /* 0x00000001ff037807 */ /* 0x000fc80004000000 */
[----:B------:R-:W-:-:S04]  /*36a0*/  LOP3.LUT R3, R3, 0x1, R14, 0xf8, !PT ;  /* 0x0000000103037812 */ /* 0x000fc800078ef80e */
[----:B------:R-:W-:-:S05]  /*36b0*/  LOP3.LUT R3, R3, R12, RZ, 0xc0, !PT ;  /* 0x0000000c03037212 */ /* 0x000fca00078ec0ff */
[----:B------:R-:W-:-:S05]  /*36c0*/  IMAD.IADD R3, R14, 0x1, R3 ;  /* 0x000000010e037824 */ /* 0x000fca00078e0203 */
[----:B------:R-:W-:Y:S01]  /*36d0*/  LOP3.LUT R2, R3, R2, RZ, 0xfc, !PT ;  /* 0x0000000203027212 */ /* 0x000fe200078efcff */
[----:B------:R-:W-:Y:S06]  /*36e0*/  BRA `(.L_x_29) ;  /* 0x0000000000107947 */ /* 0x000fec0003800000 */
.L_x_28:
[----:B------:R-:W-:-:S04]  /*36f0*/  LOP3.LUT R2, R2, 0x80000000, RZ, 0xc0, !PT ;  /* 0x8000000002027812 */ /* 0x000fc800078ec0ff */
[----:B------:R-:W-:Y:S01]  /*3700*/  LOP3.LUT R2, R2, 0x7f800000, RZ, 0xfc, !PT ;  /* 0x7f80000002027812 */ /* 0x000fe200078efcff */
[----:B------:R-:W-:Y:S06]  /*3710*/  BRA `(.L_x_29) ;  /* 0x0000000000047947 */ /* 0x000fec0003800000 */
.L_x_27:
[----:B------:R-:W-:-:S07]  /*3720*/  IMAD R2, R12, 0x800000, R2 ;  /* 0x008000000c027824 */ /* 0x000fce00078e0202 */
.L_x_29:
[----:B------:R-:W-:Y:S05]  /*3730*/  BSYNC.RECONVERGENT B2 ;  /* 0x0000000000027941 */ /* 0x000fea0003800200 */
.L_x_26:
[----:B------:R-:W-:Y:S05]  /*3740*/  BRA `(.L_x_30) ;  /* 0x0000000000207947 */ /* 0x000fea0003800000 */
.L_x_25:
[----:B------:R-:W-:-:S04]  /*3750*/  LOP3.LUT R2, R7, 0x80000000, R13, 0x48, !PT ;  /* 0x8000000007027812 */ /* 0x000fc800078e480d */
[----:B------:R-:W-:Y:S01]  /*3760*/  LOP3.LUT R2, R2, 0x7f800000, RZ, 0xfc, !PT ;  /* 0x7f80000002027812 */ /* 0x000fe200078efcff */
[----:B------:R-:W-:Y:S06]  /*3770*/  BRA `(.L_x_30) ;  /* 0x0000000000147947 */ /* 0x000fec0003800000 */
.L_x_24:
[----:B------:R-:W-:Y:S01]  /*3780*/  LOP3.LUT R2, R7, 0x80000000, R13, 0x48, !PT ;  /* 0x8000000007027812 */ /* 0x000fe200078e480d */
[----:B------:R-:W-:Y:S06]  /*3790*/  BRA `(.L_x_30) ;  /* 0x00000000000c7947 */ /* 0x000fec0003800000 */
.L_x_23:
[----:B------:R-:W0:Y:S01]  /*37a0*/  MUFU.RSQ R2, -QNAN ;  /* 0xffc0000000027908 */ /* 0x000e220000001400 */
[----:B------:R-:W-:Y:S05]  /*37b0*/  BRA `(.L_x_30) ;  /* 0x0000000000047947 */ /* 0x000fea0003800000 */
.L_x_22:
[----:B------:R-:W-:-:S07]  /*37c0*/  FADD.FTZ R2, R2, R3 ;  /* 0x0000000302027221 */ /* 0x000fce0000010000 */
.L_x_30:
[----:B------:R-:W-:Y:S05]  /*37d0*/  BSYNC.RECONVERGENT B1 ;  /* 0x0000000000017941 */ /* 0x000fea0003800200 */
.L_x_20:
[----:B------:R-:W-:-:S04]  /*37e0*/  IMAD.MOV.U32 R5, RZ, RZ, 0x0 ;  /* 0x00000000ff057424 */ /* 0x000fc800078e00ff */
[----:B0-----:R-:W-:Y:S05]  /*37f0*/  RET.REL.NODEC R4 `(_Z17ProjectPointCloudPfPiS_) ;  /* 0xffffffc804007950 */ /* 0x001fea0003c3ffff */
.L_x_31:
[----:B------:R-:W-:-:S00]  /*3800*/  BRA `(.L_x_31) ;  /* 0xfffffffc00fc7947 */ /* 0x000fc0000383ffff */
[----:B------:R-:W-:-:S00]  /*3810*/  NOP ;  /* 0x0000000000007918 */ /* 0x000fc00000000000 */
        /* <DEDUP_REMOVED lines=14> */
.L_x_32:


//--------------------- .nv.global.init           --------------------------
	.section	.nv.global.init,"aw",@progbits
	.align	4
.nv.global.init:
	.type		__cudart_i2opi_f,@object
	.size		__cudart_i2opi_f,(.L_3 - __cudart_i2opi_f)
__cudart_i2opi_f:
        /*0000*/ 	.byte	0x41, 0x90, 0x43, 0x3c, 0x99, 0x95, 0x62, 0xdb, 0xc0, 0xdd, 0x34, 0xf5, 0xd1, 0x57, 0x27, 0xfc
        /*0010*/ 	.byte	0x29, 0x15, 0x44, 0x4e, 0x6e, 0x83, 0xf9, 0xa2
.L_3:


//--------------------- .nv.shared.reserved.0     --------------------------
	.section	.nv.shared.reserved.0,"aw",@nobits
	.weak		__nv_reservedSMEM_offset_0_alias
	.size		__nv_reservedSMEM_offset_0_alias, 0, 64
	.other		__nv_reservedSMEM_offset_0_alias,@"STO_CUDA_RESERVED_SHARED STV_DEFAULT"
__nv_reservedSMEM_offset_0_alias:
	.zero		0
	.zero		64


//--------------------- .nv.constant0._Z17ProjectPointCloudPfPiS_ --------------------------
	.section	.nv.constant0._Z17ProjectPointCloudPfPiS_,"a",@progbits
	.sectionflags	@""
	.align	4
.nv.constant0._Z17ProjectPointCloudPfPiS_:
	.zero		920


//--------------------- SYMBOLS --------------------------

	.type		.nv.reservedSmem.offset0,@object
	.size		.nv.reservedSmem.offset0,0x4
